def attn_fwd(
    Q,
    K,
    V,
    Out,
    Lse,
    sm_scale,
    stride_qz,
    stride_qh,
    stride_qm,
    stride_qk,
    stride_kz,
    stride_kh,
    stride_kn,
    stride_kk,
    stride_vz,
    stride_vh,
    stride_vn,
    stride_vk,
    stride_oz,
    stride_oh,
    stride_om,
    stride_ok,
    seqlen_q,
    seqlen_k,
    BLOCK_M: tl.constexpr,
    BLOCK_N: tl.constexpr,
    HEAD_DIM: tl.constexpr,
    CAUSAL: tl.constexpr,
):
    start_m = tl.program_id(0)
    off_hz = tl.program_id(1)
    q_off = off_hz * stride_qh
    k_off = off_hz * stride_kh
    v_off = off_hz * stride_vh
    offs_m = start_m * BLOCK_M + tl.arange(0, BLOCK_M)
    offs_d = tl.arange(0, HEAD_DIM)
    offs_n = tl.arange(0, BLOCK_N)
    q_ptrs = Q + q_off + offs_m[:, None] * stride_qm + offs_d[None, :] * stride_qk
    k_ptrs = K + k_off + offs_d[:, None] * stride_kk + offs_n[None, :] * stride_kn
    v_ptrs = V + v_off + offs_n[:, None] * stride_vn + offs_d[None, :] * stride_vk
    m_i = tl.full([BLOCK_M], float("-inf"), dtype=tl.float32)
    l_i = tl.zeros([BLOCK_M], dtype=tl.float32) + 1.0
    acc = tl.zeros([BLOCK_M, HEAD_DIM], dtype=tl.float32)
    q = tl.load(q_ptrs)
    acc, l_i, m_i = _attn_fwd_inner(
        acc,
        l_i,
        m_i,
        q,
        k_ptrs,
        v_ptrs,
        sm_scale,
        stride_kn,
        stride_vn,
        start_m,
        seqlen_k,
        BLOCK_M,
        BLOCK_N,
        HEAD_DIM,
        CAUSAL,
    )
    acc = acc / l_i[:, None]
    lse = m_i + tl.math.log2(l_i) / 1.4426950408889634
    o_ptrs = (
        Out
        + off_hz * stride_oh
        + offs_m[:, None] * stride_om
        + offs_d[None, :] * stride_ok
    )
    tl.store(o_ptrs, acc.to(Out.dtype.element_ty))
    tl.store(Lse + off_hz * seqlen_q + offs_m, lse)

# config = {"BLOCK_M": 64, "BLOCK_N": 32, "HEAD_DIM": 16, "arch": "sm_80", "causal": true, "dtype": "fp16", "num_stages": 2, "num_warps": 4}
# arch = sm_80


// ===== COMPILED SASS (sm_80) =====

	.target	sm_80

	.elftype	@"ET_EXEC"


//--------------------- .note.nv.tkinfo           --------------------------
	.section	.note.nv.tkinfo,"",@"SHT_NOTE"
	.sectionflags	@"SHF_NOTE_NV_TKINFO"
	.tkinfo
        /*0018*/ 	.word	0x00000002
        /*0030*/ 	.string	""
        /*0030*/ 	.string	"ptxas"
        /*0030*/ 	.string	"Cuda compilation tools, release 13.0, V13.0.88"
        /*0030*/ 	.string	"Build cuda_13.0.r13.0/compiler.36424714_0"
        /*0030*/ 	.string	"-v  -suppress-debug-info  -lineinfo  -arch sm_80 "



//--------------------- .note.nv.cuinfo           --------------------------
	.section	.note.nv.cuinfo,"",@"SHT_NOTE"
	.sectionflags	@"SHF_NOTE_NV_CUINFO"
        /*0018*/ 	.short	0x0002
        /*001a*/ 	.short	0x0050
        /*001c*/ 	.short	0x0082
	.zero		2


//--------------------- .nv.info                  --------------------------
	.section	.nv.info,"",@"SHT_CUDA_INFO"
	.align	4


	//----- nvinfo : EIATTR_REGCOUNT
	.align		4
        /*0000*/ 	.byte	0x04, 0x2f
        /*0002*/ 	.short	(.L_2 - .L_1)
	.align		4
.L_1:
        /*0004*/ 	.word	index@(attn_fwd)
        /*0008*/ 	.word	0x00000048


	//----- nvinfo : EIATTR_FRAME_SIZE
	.align		4
.L_2:
        /*000c*/ 	.byte	0x04, 0x11
        /*000e*/ 	.short	(.L_4 - .L_3)
	.align		4
.L_3:
        /*0010*/ 	.word	index@(attn_fwd)
        /*0014*/ 	.word	0x00000000


	//----- nvinfo : EIATTR_MIN_STACK_SIZE
	.align		4
.L_4:
        /*0018*/ 	.byte	0x04, 0x12
        /*001a*/ 	.short	(.L_6 - .L_5)
	.align		4
.L_5:
        /*001c*/ 	.word	index@(attn_fwd)
        /*0020*/ 	.word	0x00000000
.L_6:


//--------------------- .nv.info.attn_fwd         --------------------------
	.section	.nv.info.attn_fwd,"",@"SHT_CUDA_INFO"
	.sectionflags	@""
	.align	4


	//----- nvinfo : EIATTR_CUDA_API_VERSION
	.align		4
        /*0000*/ 	.byte	0x04, 0x37
        /*0002*/ 	.short	(.L_8 - .L_7)
.L_7:
        /*0004*/ 	.word	0x00000082


	//----- nvinfo : EIATTR_SW2861232_WAR
	.align		4
.L_8:
        /*0008*/ 	.byte	0x01, 0x35
	.zero		2


	//----- nvinfo : EIATTR_PARAM_CBANK
	.align		4
        /*000c*/ 	.byte	0x04, 0x0a
        /*000e*/ 	.short	(.L_10 - .L_9)
	.align		4
.L_9:
        /*0010*/ 	.word	index@(.nv.constant0.attn_fwd)
        /*0014*/ 	.short	0x0160
        /*0016*/ 	.short	0x0088


	//----- nvinfo : EIATTR_CBANK_PARAM_SIZE
	.align		4
.L_10:
        /*0018*/ 	.byte	0x03, 0x19
        /*001a*/ 	.short	0x0088


	//----- nvinfo : EIATTR_KPARAM_INFO
	.align		4
        /*001c*/ 	.byte	0x04, 0x17
        /*001e*/ 	.short	(.L_12 - .L_11)
.L_11:
        /*0020*/ 	.word	0x00000000
        /*0024*/ 	.short	0x0019
        /*0026*/ 	.short	0x0080
        /*0028*/ 	.byte	0x00, 0xf4, 0x21, 0x00


	//----- nvinfo : EIATTR_KPARAM_INFO
	.align		4
.L_12:
        /*002c*/ 	.byte	0x04, 0x17
        /*002e*/ 	.short	(.L_14 - .L_13)
.L_13:
        /*0030*/ 	.word	0x00000000
        /*0034*/ 	.short	0x0018
        /*0036*/ 	.short	0x0078
        /*0038*/ 	.byte	0x00, 0xf4, 0x21, 0x00


	//----- nvinfo : EIATTR_KPARAM_INFO
	.align		4
.L_14:
        /*003c*/ 	.byte	0x04, 0x17
        /*003e*/ 	.short	(.L_16 - .L_15)
.L_15:
        /*0040*/ 	.word	0x00000000
        /*0044*/ 	.short	0x0017
        /*0046*/ 	.short	0x0070
        /*0048*/ 	.byte	0x00, 0xf0, 0x11, 0x00


	//----- nvinfo : EIATTR_KPARAM_INFO
	.align		4
.L_16:
        /*004c*/ 	.byte	0x04, 0x17
        /*004e*/ 	.short	(.L_18 - .L_17)
.L_17:
        /*0050*/ 	.word	0x00000000
        /*0054*/ 	.short	0x0016
        /*0056*/ 	.short	0x006c
        /*0058*/ 	.byte	0x00, 0xf0, 0x11, 0x00


	//----- nvinfo : EIATTR_KPARAM_INFO
	.align		4
.L_18:
        /*005c*/ 	.byte	0x04, 0x17
        /*005e*/ 	.short	(.L_20 - .L_19)
.L_19:
        /*0060*/ 	.word	0x00000000
        /*0064*/ 	.short	0x0015
        /*0066*/ 	.short	0x0068
        /*0068*/ 	.byte	0x00, 0xf0, 0x11, 0x00


	//----- nvinfo : EIATTR_KPARAM_INFO
	.align		4
.L_20:
        /*006c*/ 	.byte	0x04, 0x17
        /*006e*/ 	.short	(.L_22 - .L_21)
.L_21:
        /*0070*/ 	.word	0x00000000
        /*0074*/ 	.short	0x0014
        /*0076*/ 	.short	0x0064
        /*0078*/ 	.byte	0x00, 0xf0, 0x11, 0x00


	//----- nvinfo : EIATTR_KPARAM_INFO
	.align		4
.L_22:
        /*007c*/ 	.byte	0x04, 0x17
        /*007e*/ 	.short	(.L_24 - .L_23)
.L_23:
        /*0080*/ 	.word	0x00000000
        /*0084*/ 	.short	0x0013
        /*0086*/ 	.short	0x0060
        /*0088*/ 	.byte	0x00, 0xf0, 0x11, 0x00


	//----- nvinfo : EIATTR_KPARAM_INFO
	.align		4
.L_24:
        /*008c*/ 	.byte	0x04, 0x17
        /*008e*/ 	.short	(.L_26 - .L_25)
.L_25:
        /*0090*/ 	.word	0x00000000
        /*0094*/ 	.short	0x0012
        /*0096*/ 	.short	0x005c
        /*0098*/ 	.byte	0x00, 0xf0, 0x11, 0x00


	//----- nvinfo : EIATTR_KPARAM_INFO
	.align		4
.L_26:
        /*009c*/ 	.byte	0x04, 0x17
        /*009e*/ 	.short	(.L_28 - .L_27)
.L_27:
        /*00a0*/ 	.word	0x00000000
        /*00a4*/ 	.short	0x0011
        /*00a6*/ 	.short	0x0058
        /*00a8*/ 	.byte	0x00, 0xf0, 0x11, 0x00


	//----- nvinfo : EIATTR_KPARAM_INFO
	.align		4
.L_28:
        /*00ac*/ 	.byte	0x04, 0x17
        /*00ae*/ 	.short	(.L_30 - .L_29)
.L_29:
        /*00b0*/ 	.word	0x00000000
        /*00b4*/ 	.short	0x0010
        /*00b6*/ 	.short	0x0054
        /*00b8*/ 	.byte	0x00, 0xf0, 0x11, 0x00


	//----- nvinfo : EIATTR_KPARAM_INFO
	.align		4
.L_30:
        /*00bc*/ 	.byte	0x04, 0x17
        /*00be*/ 	.short	(.L_32 - .L_31)
.L_31:
        /*00c0*/ 	.word	0x00000000
        /*00c4*/ 	.short	0x000f
        /*00c6*/ 	.short	0x0050
        /*00c8*/ 	.byte	0x00, 0xf0, 0x11, 0x00


	//----- nvinfo : EIATTR_KPARAM_INFO
	.align		4
.L_32:
        /*00cc*/ 	.byte	0x04, 0x17
        /*00ce*/ 	.short	(.L_34 - .L_33)
.L_33:
        /*00d0*/ 	.word	0x00000000
        /*00d4*/ 	.short	0x000e
        /*00d6*/ 	.short	0x004c
        /*00d8*/ 	.byte	0x00, 0xf0, 0x11, 0x00


	//----- nvinfo : EIATTR_KPARAM_INFO
	.align		4
.L_34:
        /*00dc*/ 	.byte	0x04, 0x17
        /*00de*/ 	.short	(.L_36 - .L_35)
.L_35:
        /*00e0*/ 	.word	0x00000000
        /*00e4*/ 	.short	0x000d
        /*00e6*/ 	.short	0x0048
        /*00e8*/ 	.byte	0x00, 0xf0, 0x11, 0x00


	//----- nvinfo : EIATTR_KPARAM_INFO
	.align		4
.L_36:
        /*00ec*/ 	.byte	0x04, 0x17
        /*00ee*/ 	.short	(.L_38 - .L_37)
.L_37:
        /*00f0*/ 	.word	0x00000000
        /*00f4*/ 	.short	0x000c
        /*00f6*/ 	.short	0x0044
        /*00f8*/ 	.byte	0x00, 0xf0, 0x11, 0x00


	//----- nvinfo : EIATTR_KPARAM_INFO
	.align		4
.L_38:
        /*00fc*/ 	.byte	0x04, 0x17
        /*00fe*/ 	.short	(.L_40 - .L_39)
.L_39:
        /*0100*/ 	.word	0x00000000
        /*0104*/ 	.short	0x000b
        /*0106*/ 	.short	0x0040
        /*0108*/ 	.byte	0x00, 0xf0, 0x11, 0x00


	//----- nvinfo : EIATTR_KPARAM_INFO
	.align		4
.L_40:
        /*010c*/ 	.byte	0x04, 0x17
        /*010e*/ 	.short	(.L_42 - .L_41)
.L_41:
        /*0110*/ 	.word	0x00000000
        /*0114*/ 	.short	0x000a
        /*0116*/ 	.short	0x003c
        /*0118*/ 	.byte	0x00, 0xf0, 0x11, 0x00


	//----- nvinfo : EIATTR_KPARAM_INFO
	.align		4
.L_42:
        /*011c*/ 	.byte	0x04, 0x17
        /*011e*/ 	.short	(.L_44 - .L_43)
.L_43:
        /*0120*/ 	.word	0x00000000
        /*0124*/ 	.short	0x0009
        /*0126*/ 	.short	0x0038
        /*0128*/ 	.byte	0x00, 0xf0, 0x11, 0x00


	//----- nvinfo : EIATTR_KPARAM_INFO
	.align		4
.L_44:
        /*012c*/ 	.byte	0x04, 0x17
        /*012e*/ 	.short	(.L_46 - .L_45)
.L_45:
        /*0130*/ 	.word	0x00000000
        /*0134*/ 	.short	0x0008
        /*0136*/ 	.short	0x0034
        /*0138*/ 	.byte	0x00, 0xf0, 0x11, 0x00


	//----- nvinfo : EIATTR_KPARAM_INFO
	.align		4
.L_46:
        /*013c*/ 	.byte	0x04, 0x17
        /*013e*/ 	.short	(.L_48 - .L_47)
.L_47:
        /*0140*/ 	.word	0x00000000
        /*0144*/ 	.short	0x0007
        /*0146*/ 	.short	0x0030
        /*0148*/ 	.byte	0x00, 0xf0, 0x11, 0x00


	//----- nvinfo : EIATTR_KPARAM_INFO
	.align		4
.L_48:
        /*014c*/ 	.byte	0x04, 0x17
        /*014e*/ 	.short	(.L_50 - .L_49)
.L_49:
        /*0150*/ 	.word	0x00000000
        /*0154*/ 	.short	0x0006
        /*0156*/ 	.short	0x002c
        /*0158*/ 	.byte	0x00, 0xf0, 0x11, 0x00


	//----- nvinfo : EIATTR_KPARAM_INFO
	.align		4
.L_50:
        /*015c*/ 	.byte	0x04, 0x17
        /*015e*/ 	.short	(.L_52 - .L_51)
.L_51:
        /*0160*/ 	.word	0x00000000
        /*0164*/ 	.short	0x0005
        /*0166*/ 	.short	0x0028
        /*0168*/ 	.byte	0x00, 0xf0, 0x11, 0x00


	//----- nvinfo : EIATTR_KPARAM_INFO
	.align		4
.L_52:
        /*016c*/ 	.byte	0x04, 0x17
        /*016e*/ 	.short	(.L_54 - .L_53)
.L_53:
        /*0170*/ 	.word	0x00000000
        /*0174*/ 	.short	0x0004
        /*0176*/ 	.short	0x0020
        /*0178*/ 	.byte	0x00, 0xf4, 0x21, 0x00


	//----- nvinfo : EIATTR_KPARAM_INFO
	.align		4
.L_54:
        /*017c*/ 	.byte	0x04, 0x17
        /*017e*/ 	.short	(.L_56 - .L_55)
.L_55:
        /*0180*/ 	.word	0x00000000
        /*0184*/ 	.short	0x0003
        /*0186*/ 	.short	0x0018
        /*0188*/ 	.byte	0x00, 0xf4, 0x21, 0x00


	//----- nvinfo : EIATTR_KPARAM_INFO
	.align		4
.L_56:
        /*018c*/ 	.byte	0x04, 0x17
        /*018e*/ 	.short	(.L_58 - .L_57)
.L_57:
        /*0190*/ 	.word	0x00000000
        /*0194*/ 	.short	0x0002
        /*0196*/ 	.short	0x0010
        /*0198*/ 	.byte	0x00, 0xf4, 0x21, 0x00


	//----- nvinfo : EIATTR_KPARAM_INFO
	.align		4
.L_58:
        /*019c*/ 	.byte	0x04, 0x17
        /*019e*/ 	.short	(.L_60 - .L_59)
.L_59:
        /*01a0*/ 	.word	0x00000000
        /*01a4*/ 	.short	0x0001
        /*01a6*/ 	.short	0x0008
        /*01a8*/ 	.byte	0x00, 0xf4, 0x21, 0x00


	//----- nvinfo : EIATTR_KPARAM_INFO
	.align		4
.L_60:
        /*01ac*/ 	.byte	0x04, 0x17
        /*01ae*/ 	.short	(.L_62 - .L_61)
.L_61:
        /*01b0*/ 	.word	0x00000000
        /*01b4*/ 	.short	0x0000
        /*01b6*/ 	.short	0x0000
        /*01b8*/ 	.byte	0x00, 0xf4, 0x21, 0x00


	//----- nvinfo : EIATTR_MAXREG_COUNT
	.align		4
.L_62:
        /*01bc*/ 	.byte	0x03, 0x1b
        /*01be*/ 	.short	0x00ff


	//----- nvinfo : EIATTR_NUM_BARRIERS
	.align		4
        /*01c0*/ 	.byte	0x02, 0x4c
        /*01c2*/ 	.byte	0x01
	.zero		1


	//----- nvinfo : EIATTR_MERCURY_ISA_VERSION
	.align		4
        /*01c4*/ 	.byte	0x03, 0x5f
        /*01c6*/ 	.short	0x0000


	//----- nvinfo : EIATTR_COOP_GROUP_MASK_REGIDS
	.align		4
        /*01c8*/ 	.byte	0x04, 0x29
        /*01ca*/ 	.short	(.L_64 - .L_63)


	//   ....[0]....
.L_63:
        /*01cc*/ 	.word	0xffffffff


	//   ....[1]....
        /*01d0*/ 	.word	0xffffffff


	//   ....[2]....
        /*01d4*/ 	.word	0xffffffff


	//   ....[3]....
        /*01d8*/ 	.word	0xffffffff


	//   ....[4]....
        /*01dc*/ 	.word	0xffffffff


	//   ....[5]....
        /*01e0*/ 	.word	0xffffffff


	//   ....[6]....
        /*01e4*/ 	.word	0xffffffff


	//   ....[7]....
        /*01e8*/ 	.word	0xffffffff


	//----- nvinfo : EIATTR_COOP_GROUP_INSTR_OFFSETS
	.align		4
.L_64:
        /*01ec*/ 	.byte	0x04, 0x28
        /*01ee*/ 	.short	(.L_66 - .L_65)


	//   ....[0]....
.L_65:
        /*01f0*/ 	.word	0x00001080


	//   ....[1]....
        /*01f4*/ 	.word	0x000010b0


	//   ....[2]....
        /*01f8*/ 	.word	0x000012e0


	//   ....[3]....
        /*01fc*/ 	.word	0x00001300


	//   ....[4]....
        /*0200*/ 	.word	0x00001480


	//   ....[5]....
        /*0204*/ 	.word	0x000014a0


	//   ....[6]....
        /*0208*/ 	.word	0x000016f0


	//   ....[7]....
        /*020c*/ 	.word	0x00001850


	//----- nvinfo : EIATTR_EXIT_INSTR_OFFSETS
	.align		4
.L_66:
        /*0210*/ 	.byte	0x04, 0x1c
        /*0212*/ 	.short	(.L_68 - .L_67)


	//   ....[0]....
.L_67:
        /*0214*/ 	.word	0x000024e0


	//   ....[1]....
        /*0218*/ 	.word	0x00002580


	//----- nvinfo : EIATTR_REQNTID
	.align		4
.L_68:
        /*021c*/ 	.byte	0x04, 0x10
        /*021e*/ 	.short	(.L_70 - .L_69)
.L_69:
        /*0220*/ 	.word	0x00000080
        /*0224*/ 	.word	0x00000001
        /*0228*/ 	.word	0x00000001
.L_70:


//--------------------- .nv.callgraph             --------------------------
	.section	.nv.callgraph,"",@"SHT_CUDA_CALLGRAPH"
	.align	4
	.sectionentsize	8
	.align		4
        /*0000*/ 	.word	0x00000000
	.align		4
        /*0004*/ 	.word	0xffffffff
	.align		4
        /*0008*/ 	.word	0x00000000
	.align		4
        /*000c*/ 	.word	0xfffffffe
	.align		4
        /*0010*/ 	.word	0x00000000
	.align		4
        /*0014*/ 	.word	0xfffffffd
	.align		4
        /*0018*/ 	.word	0x00000000
	.align		4
        /*001c*/ 	.word	0xfffffffc


//--------------------- .nv.rel.action            --------------------------
	.section	.nv.rel.action,"",@"SHT_CUDA_RELOCINFO"
	.align	8
	.sectionentsize	8
        /*0000*/ 	.byte	0x73, 0x00, 0x00, 0x00, 0x00, 0x00, 0x00, 0x00, 0x00, 0x00, 0x00, 0x11, 0x25, 0x00, 0x05, 0x36


//--------------------- .nv.constant4             --------------------------
	.section	.nv.constant4,"a",@progbits
	.align	8
	.align		8
.nv.constant4:
        /*0000*/ 	.dword	_$_str


//--------------------- .nv.constant0.attn_fwd    --------------------------
	.section	.nv.constant0.attn_fwd,"a",@progbits
	.sectionflags	@""
	.align	4
.nv.constant0.attn_fwd:
	.zero		488


//--------------------- .text.attn_fwd            --------------------------
	.section	.text.attn_fwd,"ax",@progbits
	.sectioninfo	@"SHI_REGISTERS=72"
	.align	128
        .global         attn_fwd
        .type           attn_fwd,@function
        .size           attn_fwd,(.L_x_3 - attn_fwd)
        .other          attn_fwd,@"STO_CUDA_ENTRY STV_DEFAULT"
attn_fwd:
.text.attn_fwd:
[----:B------:R-:W-:Y:S02]  /*0000*/  IMAD.MOV.U32 R1, RZ, RZ, c[0x0][0x28] ;  /* 0x00000a00ff017624 */ /* 0x000fe400078e00ff */
[----:B------:R-:W0:Y:S01]  /*0010*/  S2R R4, SR_CTAID.X ;  /* 0x0000000000047919 */ /* 0x000e220000002500 */
[----:B------:R-:W-:Y:S01]  /*0020*/  IMAD.MOV.U32 R22, RZ, RZ, c[0x0][0x198] ;  /* 0x00006600ff167624 */ /* 0x000fe200078e00ff */
[----:B------:R-:W-:Y:S02]  /*0030*/  ULDC.64 UR6, c[0x0][0x118] ;  /* 0x0000460000067ab9 */ /* 0x000fe40000000a00 */
[----:B------:R-:W1:Y:S04]  /*0040*/  S2R R63, SR_TID.X ;  /* 0x00000000003f7919 */ /* 0x000e680000002100 */
[----:B------:R-:W2:Y:S01]  /*0050*/  S2R R69, SR_CTAID.Y ;  /* 0x0000000000457919 */ /* 0x000ea20000002600 */
[----:B0-----:R-:W-:Y:S01]  /*0060*/  IMAD.SHL.U32 R4, R4, 0x40, RZ ;  /* 0x0000004004047824 */ /* 0x001fe200078e00ff */
[----:B-1----:R-:W-:-:S04]  /*0070*/  SHF.R.U32.HI R67, RZ, 0x6, R63 ;  /* 0x00000006ff437819 */ /* 0x002fc8000001163f */
[----:B------:R-:W-:Y:S02]  /*0080*/  LOP3.LUT R60, R4, 0x3f, R63, 0xf8, !PT ;  /* 0x0000003f043c7812 */ /* 0x000fe400078ef83f */
[----:B------:R-:W-:Y:S01]  /*0090*/  SGXT.U32 R67, R67, 0x1 ;  /* 0x000000014343781a */ /* 0x000fe20000000000 */
[----:B--2---:R-:W-:Y:S02]  /*00a0*/  IMAD R0, R69, c[0x0][0x190], RZ ;  /* 0x0000640045007a24 */ /* 0x004fe400078e02ff */
[----:B------:R-:W-:Y:S02]  /*00b0*/  IMAD R3, R60, c[0x0][0x194], RZ ;  /* 0x000065003c037a24 */ /* 0x000fe400078e02ff */
[----:B------:R-:W-:Y:S02]  /*00c0*/  IMAD R7, R67, c[0x0][0x198], RZ ;  /* 0x0000660043077a24 */ /* 0x000fe400078e02ff */
[----:B------:R-:W-:Y:S01]  /*00d0*/  IMAD.SHL.U32 R2, R0, 0x2, RZ ;  /* 0x0000000200027824 */ /* 0x000fe200078e00ff */
[----:B------:R-:W-:Y:S01]  /*00e0*/  SHF.L.U32 R5, R3, 0x1, RZ ;  /* 0x0000000103057819 */ /* 0x000fe200000006ff */
[----:B------:R-:W-:-:S02]  /*00f0*/  IMAD R9, R22, 0x2, R7 ;  /* 0x0000000216097824 */ /* 0x000fc400078e0207 */
[----:B------:R-:W-:Y:S01]  /*0100*/  IMAD.HI R0, R0, 0x2, RZ ;  /* 0x0000000200007827 */ /* 0x000fe200078e02ff */
[----:B------:R-:W-:-:S03]  /*0110*/  IADD3 R18, P0, P1, R5, c[0x0][0x160], R2 ;  /* 0x0000580005127a10 */ /* 0x000fc6000791e002 */
[----:B------:R-:W-:-:S04]  /*0120*/  IMAD.HI R3, R3, 0x2, RZ ;  /* 0x0000000203037827 */ /* 0x000fc800078e02ff */
[C---:B------:R-:W-:Y:S01]  /*0130*/  IMAD R5, R22.reuse, 0x2, R9 ;  /* 0x0000000216057824 */ /* 0x040fe200078e0209 */
[----:B------:R-:W-:Y:S02]  /*0140*/  IADD3.X R20, R3, c[0x0][0x164], R0, P0, P1 ;  /* 0x0000590003147a10 */ /* 0x000fe400007e2400 */
[-C--:B------:R-:W-:Y:S01]  /*0150*/  LEA R2, P0, R7, R18.reuse, 0x1 ;  /* 0x0000001207027211 */ /* 0x080fe200078008ff */
[C---:B------:R-:W-:Y:S01]  /*0160*/  IMAD R0, R22.reuse, 0x2, R5 ;  /* 0x0000000216007824 */ /* 0x040fe200078e0205 */
[----:B------:R-:W-:Y:S02]  /*0170*/  LEA R6, P1, R9, R18, 0x1 ;  /* 0x0000001209067211 */ /* 0x000fe400078208ff */
[----:B------:R-:W-:Y:S02]  /*0180*/  LEA.HI.X.SX32 R3, R7, R20, 0x1, P0 ;  /* 0x0000001407037211 */ /* 0x000fe400000f0eff */
[----:B------:R-:W-:Y:S02]  /*0190*/  LEA R8, P0, R5, R18, 0x1 ;  /* 0x0000001205087211 */ /* 0x000fe400078008ff */
[----:B------:R-:W-:Y:S01]  /*01a0*/  LEA R10, R22, R0, 0x1 ;  /* 0x00000000160a7211 */ /* 0x000fe200078e08ff */
[----:B------:R0:W2:Y:S01]  /*01b0*/  LDG.E.U16 R19, [R2.64] ;  /* 0x0000000602137981 */ /* 0x0000a2000c1e1500 */
[----:B------:R-:W-:-:S02]  /*01c0*/  LEA.HI.X.SX32 R7, R9, R20, 0x1, P1 ;  /* 0x0000001409077211 */ /* 0x000fc400008f0eff */
[----:B------:R-:W-:Y:S01]  /*01d0*/  LEA.HI.X.SX32 R9, R5, R20, 0x1, P0 ;  /* 0x0000001405097211 */ /* 0x000fe200000f0eff */
[----:B------:R-:W-:-:S03]  /*01e0*/  IMAD R5, R22, 0x2, R10 ;  /* 0x0000000216057824 */ /* 0x000fc600078e020a */
[----:B------:R1:W3:Y:S01]  /*01f0*/  LDG.E.U16 R7, [R6.64] ;  /* 0x0000000606077981 */ /* 0x0002e2000c1e1500 */
[----:B------:R-:W-:Y:S01]  /*0200*/  IMAD R11, R22, 0x2, R5 ;  /* 0x00000002160b7824 */ /* 0x000fe200078e0205 */
[-C--:B------:R-:W-:Y:S02]  /*0210*/  LEA R12, P0, R10, R18.reuse, 0x1 ;  /* 0x000000120a0c7211 */ /* 0x080fe400078008ff */
[----:B------:R-:W-:Y:S01]  /*0220*/  LEA R14, P1, R5, R18, 0x1 ;  /* 0x00000012050e7211 */ /* 0x000fe200078208ff */
[----:B0-----:R-:W-:Y:S01]  /*0230*/  IMAD R3, R22, 0x2, R11 ;  /* 0x0000000216037824 */ /* 0x001fe200078e020b */
[----:B------:R-:W-:Y:S01]  /*0240*/  LEA.HI.X.SX32 R13, R10, R20, 0x1, P0 ;  /* 0x000000140a0d7211 */ /* 0x000fe200000f0eff */
[----:B------:R0:W4:Y:S01]  /*0250*/  LDG.E.U16 R8, [R8.64] ;  /* 0x0000000608087981 */ /* 0x000122000c1e1500 */
[----:B------:R-:W-:Y:S02]  /*0260*/  LEA R16, P2, R11, R18, 0x1 ;  /* 0x000000120b107211 */ /* 0x000fe400078408ff */
[----:B------:R-:W-:-:S02]  /*0270*/  LEA.HI.X.SX32 R15, R5, R20, 0x1, P1 ;  /* 0x00000014050f7211 */ /* 0x000fc400008f0eff */
[CC--:B------:R-:W-:Y:S01]  /*0280*/  LEA R10, P0, R0.reuse, R18.reuse, 0x1 ;  /* 0x00000012000a7211 */ /* 0x0c0fe200078008ff */
[----:B------:R-:W5:Y:S01]  /*0290*/  LDG.E.U16 R13, [R12.64] ;  /* 0x000000060c0d7981 */ /* 0x000f62000c1e1500 */
[----:B------:R-:W-:Y:S02]  /*02a0*/  LEA R2, P1, R3, R18, 0x1 ;  /* 0x0000001203027211 */ /* 0x000fe400078208ff */
[-C--:B------:R-:W-:Y:S01]  /*02b0*/  LEA.HI.X.SX32 R17, R11, R20.reuse, 0x1, P2 ;  /* 0x000000140b117211 */ /* 0x080fe200010f0eff */
[----:B------:R-:W3:Y:S01]  /*02c0*/  LDG.E.U16 R15, [R14.64] ;  /* 0x000000060e0f7981 */ /* 0x000ee2000c1e1500 */
[-C--:B------:R-:W-:Y:S02]  /*02d0*/  LEA.HI.X.SX32 R11, R0, R20.reuse, 0x1, P0 ;  /* 0x00000014000b7211 */ /* 0x080fe400000f0eff */
[----:B------:R-:W-:Y:S01]  /*02e0*/  LEA.HI.X.SX32 R3, R3, R20, 0x1, P1 ;  /* 0x0000001403037211 */ /* 0x000fe200008f0eff */
[----:B------:R-:W4:Y:S04]  /*02f0*/  LDG.E.U16 R16, [R16.64] ;  /* 0x0000000610107981 */ /* 0x000f28000c1e1500 */
[----:B------:R-:W4:Y:S04]  /*0300*/  LDG.E.U16 R10, [R10.64] ;  /* 0x000000060a0a7981 */ /* 0x000f28000c1e1500 */
[----:B------:R0:W4:Y:S01]  /*0310*/  LDG.E.U16 R2, [R2.64] ;  /* 0x0000000602027981 */ /* 0x000122000c1e1500 */
[----:B------:R-:W-:-:S02]  /*0320*/  SHF.R.S32.HI R5, RZ, 0x6, R63 ;  /* 0x00000006ff057819 */ /* 0x000fc4000001143f */
[----:B------:R-:W-:Y:S02]  /*0330*/  LOP3.LUT R0, R63, 0x3f, RZ, 0xc0, !PT ;  /* 0x0000003f3f007812 */ /* 0x000fe400078ec0ff */
[----:B------:R-:W-:Y:S02]  /*0340*/  SGXT R5, R5, 0x1 ;  /* 0x000000010505781a */ /* 0x000fe40000000200 */
[----:B------:R-:W-:-:S04]  /*0350*/  SHF.L.U32 R0, R0, 0x1, RZ ;  /* 0x0000000100007819 */ /* 0x000fc800000006ff */
[----:B------:R-:W-:-:S04]  /*0360*/  LOP3.LUT R0, R0, 0x90, R5, 0x78, !PT ;  /* 0x0000009000007812 */ /* 0x000fc800078e7805 */
[C---:B------:R-:W-:Y:S02]  /*0370*/  LOP3.LUT R62, R0.reuse, 0x20, RZ, 0x3c, !PT ;  /* 0x00000020003e7812 */ /* 0x040fe400078e3cff */
[C---:B------:R-:W-:Y:S02]  /*0380*/  LOP3.LUT R5, R0.reuse, 0x40, RZ, 0x3c, !PT ;  /* 0x0000004000057812 */ /* 0x040fe400078e3cff */
[----:B0-----:R-:W-:Y:S02]  /*0390*/  LOP3.LUT R9, R0, 0x60, RZ, 0x3c, !PT ;  /* 0x0000006000097812 */ /* 0x001fe400078e3cff */
[----:B------:R-:W-:-:S04]  /*03a0*/  IADD3 R64, R4, 0x40, RZ ;  /* 0x0000004004407810 */ /* 0x000fc80007ffe0ff */
[----:B------:R-:W-:Y:S01]  /*03b0*/  ISETP.GE.AND P0, PT, R64, 0x1, PT ;  /* 0x000000014000780c */ /* 0x000fe20003f06270 */
[----:B------:R-:W-:Y:S01]  /*03c0*/  IMAD.MOV.U32 R36, RZ, RZ, -0x800000 ;  /* 0xff800000ff247424 */ /* 0x000fe200078e00ff */
[----:B------:R-:W-:Y:S01]  /*03d0*/  MOV R38, 0xff800000 ;  /* 0xff80000000267802 */ /* 0x000fe20000000f00 */
[----:B-1----:R-:W-:Y:S01]  /*03e0*/  IMAD.MOV.U32 R6, RZ, RZ, 0x3f800000 ;  /* 0x3f800000ff067424 */ /* 0x002fe200078e00ff */
[----:B------:R-:W-:Y:S01]  /*03f0*/  CS2R R20, SRZ ;  /* 0x0000000000147805 */ /* 0x000fe2000001ff00 */
[----:B------:R-:W-:Y:S01]  /*0400*/  IMAD.MOV.U32 R3, RZ, RZ, 0x3f800000 ;  /* 0x3f800000ff037424 */ /* 0x000fe200078e00ff */
[----:B------:R-:W-:Y:S01]  /*0410*/  CS2R R22, SRZ ;  /* 0x0000000000167805 */ /* 0x000fe2000001ff00 */
[----:B------:R-:W-:Y:S01]  /*0420*/  CS2R R24, SRZ ;  /* 0x0000000000187805 */ /* 0x000fe2000001ff00 */
[----:B------:R-:W-:Y:S01]  /*0430*/  CS2R R26, SRZ ;  /* 0x00000000001a7805 */ /* 0x000fe2000001ff00 */
[C---:B------:R-:W-:Y:S01]  /*0440*/  LOP3.LUT R29, R63.reuse, 0x60, RZ, 0xc0, !PT ;  /* 0x000000603f1d7812 */ /* 0x040fe200078ec0ff */
[C---:B------:R-:W-:Y:S01]  /*0450*/  IMAD.SHL.U32 R68, R63.reuse, 0x2, RZ ;  /* 0x000000023f447824 */ /* 0x040fe200078e00ff */
[----:B------:R-:W-:-:S02]  /*0460*/  LOP3.LUT R28, R63, 0x1f, RZ, 0xc0, !PT ;  /* 0x0000001f3f1c7812 */ /* 0x000fc400078ec0ff */
[----:B------:R-:W-:Y:S01]  /*0470*/  LOP3.LUT R65, R63, 0x7, RZ, 0xc0, !PT ;  /* 0x000000073f417812 */ /* 0x000fe200078ec0ff */
[----:B--2---:R0:W-:Y:S04]  /*0480*/  STS.U16 [R0], R19 ;  /* 0x0000001300007388 */ /* 0x0041e80000000400 */
[----:B-----5:R0:W-:Y:S04]  /*0490*/  STS.U16 [R0+0x400], R13 ;  /* 0x0004000d00007388 */ /* 0x0201e80000000400 */
[----:B---3--:R0:W-:Y:S04]  /*04a0*/  STS.U16 [R62+0x100], R7 ;  /* 0x000100073e007388 */ /* 0x0081e80000000400 */
[----:B------:R0:W-:Y:S04]  /*04b0*/  STS.U16 [R62+0x500], R15 ;  /* 0x0005000f3e007388 */ /* 0x0001e80000000400 */
[----:B----4-:R0:W-:Y:S04]  /*04c0*/  STS.U16 [R5+0x200], R8 ;  /* 0x0002000805007388 */ /* 0x0101e80000000400 */
[----:B------:R0:W-:Y:S04]  /*04d0*/  STS.U16 [R5+0x600], R16 ;  /* 0x0006001005007388 */ /* 0x0001e80000000400 */
[----:B------:R0:W-:Y:S04]  /*04e0*/  STS.U16 [R9+0x300], R10 ;  /* 0x0003000a09007388 */ /* 0x0001e80000000400 */
[----:B------:R0:W-:Y:S01]  /*04f0*/  STS.U16 [R9+0x700], R2 ;  /* 0x0007000209007388 */ /* 0x0001e20000000400 */
[----:B------:R-:W-:Y:S05]  /*0500*/  @!P0 BRA `(.L_x_0) ;  /* 0x0000147000008947 */ /* 0x000fea0003800000 */
[----:B------:R-:W-:Y:S01]  /*0510*/  SHF.R.U32.HI R6, RZ, 0x2, R63 ;  /* 0x00000002ff067819 */ /* 0x000fe2000001163f */
[----:B0-----:R-:W-:Y:S01]  /*0520*/  IMAD R2, R69, c[0x0][0x1a0], RZ ;  /* 0x0000680045027a24 */ /* 0x001fe200078e02ff */
[----:B------:R-:W-:Y:S01]  /*0530*/  SHF.R.U32.HI R3, RZ, 0x1, R29 ;  /* 0x00000001ff037819 */ /* 0x000fe2000001161d */
[----:B------:R-:W-:Y:S01]  /*0540*/  IMAD R9, R28, c[0x0][0x1b4], RZ ;  /* 0x00006d001c097a24 */ /* 0x000fe200078e02ff */
[----:B------:R-:W-:Y:S01]  /*0550*/  SGXT.U32 R6, R6, 0x3 ;  /* 0x000000030606781a */ /* 0x000fe20000000000 */
[----:B------:R-:W-:Y:S01]  /*0560*/  IMAD.SHL.U32 R12, R65, 0x10, RZ ;  /* 0x00000010410c7824 */ /* 0x000fe200078e00ff */
[----:B------:R-:W-:Y:S01]  /*0570*/  LOP3.LUT R5, R63, 0xf, RZ, 0xc0, !PT ;  /* 0x0000000f3f057812 */ /* 0x000fe200078ec0ff */
[----:B------:R-:W-:Y:S01]  /*0580*/  IMAD.SHL.U32 R10, R9, 0x2, RZ ;  /* 0x00000002090a7824 */ /* 0x000fe200078e00ff */
[----:B------:R-:W-:Y:S01]  /*0590*/  LOP3.LUT R4, R4, R3, R6, 0xfe, !PT ;  /* 0x0000000304047212 */ /* 0x000fe200078efe06 */
[----:B------:R-:W-:Y:S01]  /*05a0*/  IMAD R3, R69, c[0x0][0x1b0], RZ ;  /* 0x00006c0045037a24 */ /* 0x000fe200078e02ff */
[----:B------:R-:W-:Y:S01]  /*05b0*/  LOP3.LUT R44, R63, 0x10, RZ, 0xc0, !PT ;  /* 0x000000103f2c7812 */ /* 0x000fe200078ec0ff */
[----:B------:R-:W-:Y:S01]  /*05c0*/  IMAD R5, R5, c[0x0][0x1a8], RZ ;  /* 0x00006a0005057a24 */ /* 0x000fe200078e02ff */
[----:B------:R-:W-:Y:S01]  /*05d0*/  LOP3.LUT R11, R12, 0x60, R63, 0x78, !PT ;  /* 0x000000600c0b7812 */ /* 0x000fe200078e783f */
[----:B------:R-:W-:Y:S01]  /*05e0*/  IMAD.SHL.U32 R7, R3, 0x2, RZ ;  /* 0x0000000203077824 */ /* 0x000fe200078e00ff */
[----:B------:R-:W-:Y:S01]  /*05f0*/  LOP3.LUT R66, R63, 0x3, RZ, 0xc0, !PT ;  /* 0x000000033f427812 */ /* 0x000fe200078ec0ff */
[----:B------:R-:W-:Y:S01]  /*0600*/  IMAD.HI R8, R3, 0x2, RZ ;  /* 0x0000000203087827 */ /* 0x000fe200078e02ff */
[----:B------:R-:W-:Y:S01]  /*0610*/  SHF.L.U32 R3, R2, 0x1, RZ ;  /* 0x0000000102037819 */ /* 0x000fe200000006ff */
[----:B------:R-:W-:Y:S01]  /*0620*/  CS2R R20, SRZ ;  /* 0x0000000000147805 */ /* 0x000fe2000001ff00 */
[----:B------:R-:W-:Y:S01]  /*0630*/  IADD3 R14, P2, P3, R10, c[0x0][0x170], R7 ;  /* 0x00005c000a0e7a10 */ /* 0x000fe20007b5e007 */
[----:B------:R-:W-:Y:S01]  /*0640*/  IMAD.SHL.U32 R6, R5, 0x2, RZ ;  /* 0x0000000205067824 */ /* 0x000fe200078e00ff */
[----:B------:R-:W-:Y:S01]  /*0650*/  LOP3.LUT R11, R11, 0x10, R68, 0x78, !PT ;  /* 0x000000100b0b7812 */ /* 0x000fe200078e7844 */
[----:B------:R-:W-:Y:S01]  /*0660*/  IMAD.HI R9, R9, 0x2, RZ ;  /* 0x0000000209097827 */ /* 0x000fe200078e02ff */
[----:B------:R-:W-:Y:S01]  /*0670*/  SHF.R.U32.HI R7, RZ, 0x4, R63 ;  /* 0x00000004ff077819 */ /* 0x000fe2000001163f */
[----:B------:R-:W-:Y:S01]  /*0680*/  CS2R R22, SRZ ;  /* 0x0000000000167805 */ /* 0x000fe2000001ff00 */
[----:B------:R-:W-:Y:S01]  /*0690*/  IADD3 R52, P0, P1, R6, c[0x0][0x168], R3 ;  /* 0x00005a0006347a10 */ /* 0x000fe2000791e003 */
[----:B------:R-:W-:Y:S01]  /*06a0*/  IMAD R6, R65, 0x2, R44 ;  /* 0x0000000241067824 */ /* 0x000fe200078e022c */
[--C-:B------:R-:W-:Y:S01]  /*06b0*/  SHF.R.S32.HI R3, RZ, 0x2, R63.reuse ;  /* 0x00000002ff037819 */ /* 0x100fe2000001143f */
[----:B------:R-:W-:Y:S01]  /*06c0*/  IMAD.MOV.U32 R13, RZ, RZ, c[0x0][0x1a4] ;  /* 0x00006900ff0d7624 */ /* 0x000fe200078e00ff */
[----:B------:R-:W-:Y:S01]  /*06d0*/  IADD3.X R16, R9, c[0x0][0x174], R8, P2, P3 ;  /* 0x00005d0009107a10 */ /* 0x000fe200017e6408 */
[----:B------:R-:W-:Y:S01]  /*06e0*/  IMAD.HI R2, R2, 0x2, RZ ;  /* 0x0000000202027827 */ /* 0x000fe200078e02ff */
[----:B------:R-:W-:Y:S01]  /*06f0*/  SGXT R3, R3, 0x1 ;  /* 0x000000010303781a */ /* 0x000fe20000000200 */
[----:B------:R-:W-:Y:S01]  /*0700*/  CS2R R24, SRZ ;  /* 0x0000000000187805 */ /* 0x000fe2000001ff00 */
[----:B------:R-:W-:Y:S01]  /*0710*/  LEA R51, R6, R11, 0x6 ;  /* 0x0000000b06337211 */ /* 0x000fe200078e30ff */
[----:B------:R-:W-:Y:S01]  /*0720*/  IMAD.HI R5, R5, 0x2, RZ ;  /* 0x0000000205057827 */ /* 0x000fe200078e02ff */
[----:B------:R-:W-:Y:S01]  /*0730*/  SHF.R.U32.HI R8, RZ, 0x5, R63 ;  /* 0x00000005ff087819 */ /* 0x000fe2000001163f */
[----:B------:R-:W-:Y:S01]  /*0740*/  CS2R R26, SRZ ;  /* 0x00000000001a7805 */ /* 0x000fe2000001ff00 */
[----:B------:R-:W-:Y:S01]  /*0750*/  SGXT.U32 R6, R7, 0x3 ;  /* 0x000000030706781a */ /* 0x000fe20000000000 */
[----:B------:R-:W-:Y:S01]  /*0760*/  IMAD.MOV.U32 R45, RZ, RZ, -0x800000 ;  /* 0xff800000ff2d7424 */ /* 0x000fe200078e00ff */
[----:B------:R-:W-:Y:S01]  /*0770*/  LOP3.LUT R7, R3, 0x90, RZ, 0xc0, !PT ;  /* 0x0000009003077812 */ /* 0x000fe200078ec0ff */
[----:B------:R-:W-:Y:S01]  /*0780*/  UMOV UR4, URZ ;  /* 0x0000003f00047c82 */ /* 0x000fe20008000000 */
[----:B------:R-:W-:Y:S01]  /*0790*/  SGXT.U32 R3, R8, 0x2 ;  /* 0x000000020803781a */ /* 0x000fe20000000000 */
[----:B------:R-:W-:Y:S01]  /*07a0*/  IMAD R6, R6, c[0x0][0x1a4], RZ ;  /* 0x0000690006067a24 */ /* 0x000fe200078e02ff */
[----:B------:R-:W-:Y:S01]  /*07b0*/  IADD3.X R8, R5, c[0x0][0x16c], R2, P0, P1 ;  /* 0x00005b0005087a10 */ /* 0x000fe200007e2402 */
[----:B------:R-:W-:Y:S01]  /*07c0*/  IMAD R9, R66, 0x20, R7 ;  /* 0x0000002042097824 */ /* 0x000fe200078e0207 */
[----:B------:R-:W-:Y:S01]  /*07d0*/  MOV R10, c[0x0][0x1b8] ;  /* 0x00006e00000a7a02 */ /* 0x000fe20000000f00 */
[----:B------:R-:W-:Y:S01]  /*07e0*/  IMAD R7, R3, c[0x0][0x1b8], RZ ;  /* 0x00006e0003077a24 */ /* 0x000fe200078e02ff */
[----:B------:R-:W-:Y:S01]  /*07f0*/  LEA R58, P0, R6, R52, 0x1 ;  /* 0x00000034063a7211 */ /* 0x000fe200078008ff */
[----:B------:R-:W-:Y:S01]  /*0800*/  IMAD R3, R13, 0x8, R6 ;  /* 0x000000080d037824 */ /* 0x000fe200078e0206 */
[----:B------:R-:W-:Y:S01]  /*0810*/  LOP3.LUT R9, R9, 0x10, R68, 0x78, !PT ;  /* 0x0000001009097812 */ /* 0x000fe200078e7844 */
[----:B------:R-:W-:Y:S01]  /*0820*/  IMAD R11, R10, 0x4, R7 ;  /* 0x000000040a0b7824 */ /* 0x000fe200078e0207 */
[----:B------:R-:W-:Y:S01]  /*0830*/  LEA.HI.X.SX32 R59, R6, R8, 0x1, P0 ;  /* 0x00000008063b7211 */ /* 0x000fe200000f0eff */
[----:B------:R-:W-:Y:S01]  /*0840*/  IMAD R2, R13, 0x8, R3 ;  /* 0x000000080d027824 */ /* 0x000fe200078e0203 */
[----:B------:R-:W-:Y:S01]  /*0850*/  LEA R56, P1, R3, R52, 0x1 ;  /* 0x0000003403387211 */ /* 0x000fe200078208ff */
[----:B------:R-:W-:Y:S01]  /*0860*/  IMAD R44, R44, 0x10, R9 ;  /* 0x000000102c2c7824 */ /* 0x000fe200078e0209 */
[----:B------:R-:W-:Y:S01]  /*0870*/  MOV R6, 0x3f800000 ;  /* 0x3f80000000067802 */ /* 0x000fe20000000f00 */
[----:B------:R-:W-:Y:S01]  /*0880*/  UMOV UR5, URZ ;  /* 0x0000003f00057c82 */ /* 0x000fe20008000000 */
[----:B------:R-:W-:Y:S01]  /*0890*/  LEA R5, R13, R2, 0x3 ;  /* 0x000000020d057211 */ /* 0x000fe200078e18ff */
[----:B------:R-:W-:Y:S01]  /*08a0*/  IMAD R13, R10, 0x4, R11 ;  /* 0x000000040a0d7824 */ /* 0x000fe200078e020b */
[----:B------:R-:W-:-:S02]  /*08b0*/  LEA R54, P2, R2, R52, 0x1 ;  /* 0x0000003402367211 */ /* 0x000fc400078408ff */
[----:B------:R-:W-:Y:S02]  /*08c0*/  LEA R52, P3, R5, R52, 0x1 ;  /* 0x0000003405347211 */ /* 0x000fe400078608ff */
[-C--:B------:R-:W-:Y:S01]  /*08d0*/  LEA.HI.X.SX32 R57, R3, R8.reuse, 0x1, P1 ;  /* 0x0000000803397211 */ /* 0x080fe200008f0eff */
[----:B------:R-:W-:Y:S01]  /*08e0*/  IMAD.MOV.U32 R3, RZ, RZ, 0x3f800000 ;  /* 0x3f800000ff037424 */ /* 0x000fe200078e00ff */
[-C--:B------:R-:W-:Y:S01]  /*08f0*/  LEA.HI.X.SX32 R55, R2, R8.reuse, 0x1, P2 ;  /* 0x0000000802377211 */ /* 0x080fe200010f0eff */
[----:B------:R-:W-:Y:S01]  /*0900*/  IMAD R2, R10, 0x4, R13 ;  /* 0x000000040a027824 */ /* 0x000fe200078e020d */
[----:B------:R-:W-:Y:S01]  /*0910*/  LEA.HI.X.SX32 R53, R5, R8, 0x1, P3 ;  /* 0x0000000805357211 */ /* 0x000fe200018f0eff */
[----:B------:R-:W-:Y:S01]  /*0920*/  IMAD.MOV.U32 R5, RZ, RZ, RZ ;  /* 0x000000ffff057224 */ /* 0x000fe200078e00ff */
[-C--:B------:R-:W-:Y:S02]  /*0930*/  LEA R8, P0, R7, R14.reuse, 0x1 ;  /* 0x0000000e07087211 */ /* 0x080fe400078008ff */
[----:B------:R-:W-:-:S02]  /*0940*/  LEA R10, P1, R11, R14, 0x1 ;  /* 0x0000000e0b0a7211 */ /* 0x000fc400078208ff */
[----:B------:R-:W-:Y:S02]  /*0950*/  LEA R12, P2, R13, R14, 0x1 ;  /* 0x0000000e0d0c7211 */ /* 0x000fe400078408ff */
[----:B------:R-:W-:Y:S01]  /*0960*/  LEA.HI.X.SX32 R9, R7, R16, 0x1, P0 ;  /* 0x0000001007097211 */ /* 0x000fe200000f0eff */
[----:B------:R-:W-:Y:S01]  /*0970*/  IMAD.SHL.U32 R7, R63, 0x8, RZ ;  /* 0x000000083f077824 */ /* 0x000fe200078e00ff */
[C---:B------:R-:W-:Y:S02]  /*0980*/  LEA R14, P3, R2.reuse, R14, 0x1 ;  /* 0x0000000e020e7211 */ /* 0x040fe400078608ff */
[-C--:B------:R-:W-:Y:S02]  /*0990*/  LEA.HI.X.SX32 R11, R11, R16.reuse, 0x1, P1 ;  /* 0x000000100b0b7211 */ /* 0x080fe400008f0eff */
[-C--:B------:R-:W-:Y:S02]  /*09a0*/  LEA.HI.X.SX32 R13, R13, R16.reuse, 0x1, P2 ;  /* 0x000000100d0d7211 */ /* 0x080fe400010f0eff */
[----:B------:R-:W-:Y:S01]  /*09b0*/  LEA.HI.X.SX32 R15, R2, R16, 0x1, P3 ;  /* 0x00000010020f7211 */ /* 0x000fe200018f0eff */
[----:B------:R-:W-:Y:S01]  /*09c0*/  IMAD.MOV.U32 R2, RZ, RZ, RZ ;  /* 0x000000ffff027224 */ /* 0x000fe200078e00ff */
[----:B------:R-:W-:-:S02]  /*09d0*/  LOP3.LUT R16, R7, 0x30, RZ, 0xc0, !PT ;  /* 0x0000003007107812 */ /* 0x000fc400078ec0ff */
[----:B------:R-:W-:Y:S02]  /*09e0*/  MOV R46, 0xff800000 ;  /* 0xff800000002e7802 */ /* 0x000fe40000000f00 */
[----:B------:R-:W-:Y:S01]  /*09f0*/  LOP3.LUT R61, R4, 0x8, RZ, 0xfc, !PT ;  /* 0x00000008043d7812 */ /* 0x000fe200078efcff */
[----:B------:R-:W-:-:S05]  /*0a00*/  IMAD R7, R65, 0x40, R16 ;  /* 0x0000004041077824 */ /* 0x000fca00078e0210 */
[----:B------:R-:W-:Y:S02]  /*0a10*/  LOP3.LUT R7, R7, 0x30, R68, 0x78, !PT ;  /* 0x0000003007077812 */ /* 0x000fe400078e7844 */
.L_x_1:
[----:B------:R-:W-:-:S04]  /*0a20*/  IMAD.WIDE R16, R5, 0x2, R58 ;  /* 0x0000000205107825 */ /* 0x000fc800078e023a */
[C---:B------:R-:W-:Y:S01]  /*0a30*/  IMAD.WIDE R18, R5.reuse, 0x2, R56 ;  /* 0x0000000205127825 */ /* 0x040fe200078e0238 */
[----:B------:R0:W2:Y:S04]  /*0a40*/  LDG.E.U16 R29, [R16.64] ;  /* 0x00000006101d7981 */ /* 0x0000a8000c1e1500 */
[----:B------:R1:W3:Y:S01]  /*0a50*/  LDG.E.U16 R31, [R18.64] ;  /* 0x00000006121f7981 */ /* 0x0002e2000c1e1500 */
[----:B0-----:R-:W-:-:S04]  /*0a60*/  IMAD.WIDE R16, R5, 0x2, R54 ;  /* 0x0000000205107825 */ /* 0x001fc800078e0236 */
[----:B-1----:R-:W-:Y:S01]  /*0a70*/  IMAD.WIDE R18, R5, 0x2, R52 ;  /* 0x0000000205127825 */ /* 0x002fe200078e0234 */
[----:B------:R0:W4:Y:S04]  /*0a80*/  LDG.E.U16 R33, [R16.64] ;  /* 0x0000000610217981 */ /* 0x000128000c1e1500 */
[----:B------:R1:W5:Y:S04]  /*0a90*/  LDG.E.U16 R35, [R18.64] ;  /* 0x0000000612237981 */ /* 0x000368000c1e1500 */
[----:B------:R-:W-:Y:S01]  /*0aa0*/  BAR.SYNC.DEFER_BLOCKING 0x0 ;  /* 0x0000000000007b1d */ /* 0x000fe20000010000 */
[----:B0-----:R-:W-:-:S04]  /*0ab0*/  IMAD.WIDE R16, R2, 0x2, R8 ;  /* 0x0000000202107825 */ /* 0x001fc800078e0208 */
[C---:B-1----:R-:W-:Y:S01]  /*0ac0*/  IMAD.WIDE R18, R2.reuse, 0x2, R12 ;  /* 0x0000000202127825 */ /* 0x042fe200078e020c */
[----:B--2---:R-:W-:Y:S04]  /*0ad0*/  STS.U16 [R0+0x800], R29 ;  /* 0x0008001d00007388 */ /* 0x004fe80000000400 */
[----:B---3--:R-:W-:Y:S04]  /*0ae0*/  STS.U16 [R0+0x900], R31 ;  /* 0x0009001f00007388 */ /* 0x008fe80000000400 */
[----:B----4-:R-:W-:Y:S04]  /*0af0*/  STS.U16 [R0+0xa00], R33 ;  /* 0x000a002100007388 */ /* 0x010fe80000000400 */
[----:B-----5:R-:W-:Y:S04]  /*0b00*/  STS.U16 [R0+0xb00], R35 ;  /* 0x000b002300007388 */ /* 0x020fe80000000400 */
[----:B------:R-:W-:Y:S06]  /*0b10*/  BAR.SYNC.DEFER_BLOCKING 0x0 ;  /* 0x0000000000007b1d */ /* 0x000fec0000010000 */
[----:B------:R0:W2:Y:S04]  /*0b20*/  LDG.E.U16 R39, [R18.64] ;  /* 0x0000000612277981 */ /* 0x0000a8000c1e1500 */
[----:B------:R1:W3:Y:S04]  /*0b30*/  LDG.E.U16 R37, [R16.64] ;  /* 0x0000000610257981 */ /* 0x0002e8000c1e1500 */
[----:B------:R-:W-:Y:S01]  /*0b40*/  LDSM.16.M88.4 R28, [R44+0xa00] ;  /* 0x000a00002c1c783b */ /* 0x000fe20000000200 */
[----:B0-----:R-:W-:-:S03]  /*0b50*/  IMAD.WIDE R18, R2, 0x2, R14 ;  /* 0x0000000202127825 */ /* 0x001fc600078e020e */
[----:B------:R-:W-:Y:S04]  /*0b60*/  LDSM.16.M88.4 R40, [R44+0x800] ;  /* 0x000800002c28783b */ /* 0x000fe80000000200 */
[----:B------:R0:W4:Y:S01]  /*0b70*/  LDG.E.U16 R36, [R18.64] ;  /* 0x0000000612247981 */ /* 0x000122000c1e1500 */
[----:B-1----:R-:W-:-:S05]  /*0b80*/  IMAD.WIDE R16, R2, 0x2, R10 ;  /* 0x0000000202107825 */ /* 0x002fca00078e020a */
[----:B------:R0:W5:Y:S04]  /*0b90*/  LDG.E.U16 R49, [R16.64] ;  /* 0x0000000610317981 */ /* 0x000168000c1e1500 */
[----:B0-----:R-:W0:Y:S04]  /*0ba0*/  LDSM.16.MT88.4 R16, [R51] ;  /* 0x000000003310783b */ /* 0x001e280000004200 */
[----:B------:R-:W-:Y:S01]  /*0bb0*/  BAR.SYNC.DEFER_BLOCKING 0x0 ;  /* 0x0000000000007b1d */ /* 0x000fe20000010000 */
[----:B------:R-:W-:-:S04]  /*0bc0*/  LEA R47, P3, R66, UR4, 0x1 ;  /* 0x00000004422f7c11 */ /* 0x000fc8000f8608ff */
[----:B------:R-:W-:Y:S01]  /*0bd0*/  IADD3 R32, P5, R47, 0x10, RZ ;  /* 0x000000102f207810 */ /* 0x000fe20007fbe0ff */
[----:B------:R-:W-:-:S03]  /*0be0*/  IMAD.X R48, RZ, RZ, UR5, P3 ;  /* 0x00000005ff307e24 */ /* 0x000fc600098e06ff */
[C---:B------:R-:W-:Y:S02]  /*0bf0*/  ISETP.GT.U32.AND P1, PT, R32.reuse, R4, PT ;  /* 0x000000042000720c */ /* 0x040fe40003f24070 */
[----:B------:R-:W-:Y:S02]  /*0c00*/  ISETP.GT.U32.AND P4, PT, R32, R61, PT ;  /* 0x0000003d2000720c */ /* 0x000fe40003f84070 */
[----:B------:R-:W-:-:S04]  /*0c10*/  IADD3 R32, P2, R47, 0x11, RZ ;  /* 0x000000112f207810 */ /* 0x000fc80007f5e0ff */
[C---:B------:R-:W-:Y:S02]  /*0c20*/  ISETP.GT.U32.AND P0, PT, R32.reuse, R4, PT ;  /* 0x000000042000720c */ /* 0x040fe40003f04070 */
[----:B------:R-:W-:Y:S02]  /*0c30*/  ISETP.GT.U32.AND P6, PT, R32, R61, PT ;  /* 0x0000003d2000720c */ /* 0x000fe40003fc4070 */
[----:B------:R-:W-:-:S04]  /*0c40*/  IADD3.X R32, RZ, R48, RZ, P5, !PT ;  /* 0x00000030ff207210 */ /* 0x000fc80002ffe4ff */
[C---:B------:R-:W-:Y:S02]  /*0c50*/  ISETP.GT.U32.AND.EX P1, PT, R32.reuse, RZ, PT, P1 ;  /* 0x000000ff2000720c */ /* 0x040fe40003f24110 */
[----:B------:R-:W-:Y:S02]  /*0c60*/  ISETP.GT.U32.AND.EX P4, PT, R32, RZ, PT, P4 ;  /* 0x000000ff2000720c */ /* 0x000fe40003f84140 */
[----:B0-----:R-:W-:Y:S07]  /*0c70*/  HMMA.16816.F32 R32, R16, R28, RZ ;  /* 0x0000001c1020723c */ /* 0x001fee00000018ff */
[----:B------:R-:W-:Y:S01]  /*0c80*/  IMAD.X R28, RZ, RZ, R48, P2 ;  /* 0x000000ffff1c7224 */ /* 0x000fe200010e0630 */
[----:B------:R-:W-:-:S04]  /*0c90*/  IADD3 R29, P5, R47, 0x9, RZ ;  /* 0x000000092f1d7810 */ /* 0x000fc80007fbe0ff */
[C---:B------:R-:W-:Y:S02]  /*0ca0*/  ISETP.GT.U32.AND.EX P0, PT, R28.reuse, RZ, PT, P0 ;  /* 0x000000ff1c00720c */ /* 0x040fe40003f04100 */
[----:B------:R-:W-:Y:S01]  /*0cb0*/  ISETP.GT.U32.AND.EX P6, PT, R28, RZ, PT, P6 ;  /* 0x000000ff1c00720c */ /* 0x000fe20003fc4160 */
[----:B------:R-:W-:Y:S01]  /*0cc0*/  IMAD.X R28, RZ, RZ, R48, P5 ;  /* 0x000000ffff1c7224 */ /* 0x000fe200028e0630 */
[C---:B------:R-:W-:Y:S02]  /*0cd0*/  ISETP.GT.U32.AND P2, PT, R29.reuse, R4, PT ;  /* 0x000000041d00720c */ /* 0x040fe40003f44070 */
[----:B------:R-:W-:Y:S02]  /*0ce0*/  ISETP.GT.U32.AND P3, PT, R29, R61, PT ;  /* 0x0000003d1d00720c */ /* 0x000fe40003f64070 */
[C---:B------:R-:W-:Y:S02]  /*0cf0*/  ISETP.GT.U32.AND.EX P2, PT, R28.reuse, RZ, PT, P2 ;  /* 0x000000ff1c00720c */ /* 0x040fe40003f44120 */
[----:B------:R-:W-:-:S02]  /*0d00*/  ISETP.GT.U32.AND.EX P3, PT, R28, RZ, PT, P3 ;  /* 0x000000ff1c00720c */ /* 0x000fc40003f64130 */
[----:B------:R-:W-:Y:S01]  /*0d10*/  IADD3 R28, P5, R47, 0x18, RZ ;  /* 0x000000182f1c7810 */ /* 0x000fe20007fbe0ff */
[----:B------:R-:W-:-:S05]  /*0d20*/  FMUL R29, R35, c[0x0][0x188] ;  /* 0x00006200231d7a20 */ /* 0x000fca0000400000 */
[----:B------:R-:W-:Y:S02]  /*0d30*/  FSEL R29, R29, -INF , !P6 ;  /* 0xff8000001d1d7808 */ /* 0x000fe40007000000 */
[----:B------:R-:W-:Y:S01]  /*0d40*/  IADD3 R35, P6, R47, 0x8, RZ ;  /* 0x000000082f237810 */ /* 0x000fe20007fde0ff */
[----:B--2---:R-:W-:Y:S04]  /*0d50*/  STS.U16 [R0+0xa00], R39 ;  /* 0x000a002700007388 */ /* 0x004fe80000000400 */
[----:B---3--:R-:W-:Y:S04]  /*0d60*/  STS.U16 [R0+0x800], R37 ;  /* 0x0008002500007388 */ /* 0x008fe80000000400 */
[----:B----4-:R0:W-:Y:S02]  /*0d70*/  STS.U16 [R62+0xb00], R36 ;  /* 0x000b00243e007388 */ /* 0x0101e40000000400 */
[C---:B0-----:R-:W-:Y:S08]  /*0d80*/  HMMA.16816.F32 R36, R16.reuse, R42, RZ ;  /* 0x0000002a1024723c */ /* 0x041ff000000018ff */
[C---:B------:R-:W-:Y:S08]  /*0d90*/  HMMA.16816.F32 R40, R16.reuse, R40, RZ ;  /* 0x000000281028723c */ /* 0x040ff000000018ff */
[----:B------:R-:W-:Y:S07]  /*0da0*/  HMMA.16816.F32 R16, R16, R30, RZ ;  /* 0x0000001e1010723c */ /* 0x000fee00000018ff */
[----:B------:R-:W-:-:S02]  /*0db0*/  FMUL R31, R34, c[0x0][0x188] ;  /* 0x00006200221f7a20 */ /* 0x000fc40000400000 */
[----:B------:R-:W-:Y:S02]  /*0dc0*/  FMUL R39, R39, c[0x0][0x188] ;  /* 0x0000620027277a20 */ /* 0x000fe40000400000 */
[----:B------:R-:W-:Y:S01]  /*0dd0*/  IMAD.X R30, RZ, RZ, R48, P5 ;  /* 0x000000ffff1e7224 */ /* 0x000fe200028e0630 */
[----:B------:R-:W-:Y:S02]  /*0de0*/  FSEL R31, R31, -INF , !P4 ;  /* 0xff8000001f1f7808 */ /* 0x000fe40006000000 */
[CC--:B------:R-:W-:Y:S02]  /*0df0*/  ISETP.GT.U32.AND P4, PT, R28.reuse, R4.reuse, PT ;  /* 0x000000041c00720c */ /* 0x0c0fe40003f84070 */
[----:B------:R-:W-:Y:S02]  /*0e00*/  ISETP.GT.U32.AND P5, PT, R28, R61, PT ;  /* 0x0000003d1c00720c */ /* 0x000fe40003fa4070 */
[----:B------:R-:W-:Y:S02]  /*0e10*/  FSEL R39, R39, -INF , !P3 ;  /* 0xff80000027277808 */ /* 0x000fe40005800000 */
[----:B------:R-:W-:Y:S01]  /*0e20*/  ISETP.GT.U32.AND P3, PT, R47, R4, PT ;  /* 0x000000042f00720c */ /* 0x000fe20003f64070 */
[----:B------:R-:W-:Y:S01]  /*0e30*/  FMUL R38, R38, c[0x0][0x188] ;  /* 0x0000620026267a20 */ /* 0x000fe20000400000 */
[----:B------:R-:W-:-:S02]  /*0e40*/  ISETP.GT.U32.AND.EX P4, PT, R30, RZ, PT, P4 ;  /* 0x000000ff1e00720c */ /* 0x000fc40003f84140 */
[----:B------:R-:W-:Y:S01]  /*0e50*/  ISETP.GT.U32.AND.EX P5, PT, R30, RZ, PT, P5 ;  /* 0x000000ff1e00720c */ /* 0x000fe20003fa4150 */
[----:B------:R-:W-:Y:S01]  /*0e60*/  FMUL R30, R40, c[0x0][0x188] ;  /* 0x00006200281e7a20 */ /* 0x000fe20000400000 */
[----:B------:R-:W-:Y:S02]  /*0e70*/  IADD3.X R28, RZ, R48, RZ, P6, !PT ;  /* 0x00000030ff1c7210 */ /* 0x000fe400037fe4ff */
[----:B------:R-:W-:Y:S02]  /*0e80*/  ISETP.GT.U32.AND P6, PT, R35, R4, PT ;  /* 0x000000042300720c */ /* 0x000fe40003fc4070 */
[----:B------:R-:W-:Y:S01]  /*0e90*/  ISETP.GT.U32.AND.EX P3, PT, R48, RZ, PT, P3 ;  /* 0x000000ff3000720c */ /* 0x000fe20003f64130 */
[----:B-----5:R0:W-:Y:S01]  /*0ea0*/  STS.U16 [R62+0x900], R49 ;  /* 0x000900313e007388 */ /* 0x0201e20000000400 */
[----:B------:R-:W-:Y:S02]  /*0eb0*/  ISETP.GT.U32.AND.EX P6, PT, R28, RZ, PT, P6 ;  /* 0x000000ff1c00720c */ /* 0x000fe40003fc4160 */
[----:B------:R-:W-:-:S02]  /*0ec0*/  FSEL R30, R30, -INF , !P3 ;  /* 0xff8000001e1e7808 */ /* 0x000fc40005800000 */
[----:B0-----:R-:W-:Y:S01]  /*0ed0*/  FSEL R49, R38, -INF , !P3 ;  /* 0xff80000026317808 */ /* 0x001fe20005800000 */
[----:B------:R-:W-:Y:S01]  /*0ee0*/  BAR.SYNC.DEFER_BLOCKING 0x0 ;  /* 0x0000000000007b1d */ /* 0x000fe20000010000 */
[----:B------:R-:W-:Y:S01]  /*0ef0*/  IADD3 R28, P3, R47, 0x19, RZ ;  /* 0x000000192f1c7810 */ /* 0x000fe20007f7e0ff */
[----:B------:R-:W-:-:S04]  /*0f00*/  FMUL R18, R18, c[0x0][0x188] ;  /* 0x0000620012127a20 */ /* 0x000fc80000400000 */
[----:B------:R-:W-:Y:S01]  /*0f10*/  IMAD.X R34, RZ, RZ, R48, P3 ;  /* 0x000000ffff227224 */ /* 0x000fe200018e0630 */
[-C--:B------:R-:W-:Y:S01]  /*0f20*/  ISETP.GE.U32.AND P3, PT, R47, R61.reuse, PT ;  /* 0x0000003d2f00720c */ /* 0x080fe20003f66070 */
[----:B------:R-:W-:Y:S01]  /*0f30*/  FMUL R43, R43, c[0x0][0x188] ;  /* 0x000062002b2b7a20 */ /* 0x000fe20000400000 */
[----:B------:R-:W-:Y:S02]  /*0f40*/  FSEL R35, R18, -INF , !P5 ;  /* 0xff80000012237808 */ /* 0x000fe40006800000 */
[----:B------:R-:W-:Y:S02]  /*0f50*/  ISETP.GE.U32.AND.EX P3, PT, R48, RZ, PT, P3 ;  /* 0x000000ff3000720c */ /* 0x000fe40003f66130 */
[-C--:B------:R-:W-:Y:S02]  /*0f60*/  ISETP.GT.U32.AND P5, PT, R47, R61.reuse, PT ;  /* 0x0000003d2f00720c */ /* 0x080fe40003fa4070 */
[----:B------:R-:W-:Y:S01]  /*0f70*/  FSEL R43, R43, -INF , !P3 ;  /* 0xff8000002b2b7808 */ /* 0x000fe20005800000 */
[----:B------:R-:W-:Y:S01]  /*0f80*/  FMUL R18, R42, c[0x0][0x188] ;  /* 0x000062002a127a20 */ /* 0x000fe20000400000 */
[----:B------:R-:W-:Y:S01]  /*0f90*/  ISETP.GT.U32.AND P3, PT, R28, R61, PT ;  /* 0x0000003d1c00720c */ /* 0x000fe20003f64070 */
[----:B------:R-:W-:Y:S01]  /*0fa0*/  FMUL R19, R19, c[0x0][0x188] ;  /* 0x0000620013137a20 */ /* 0x000fe20000400000 */
[----:B------:R-:W-:-:S02]  /*0fb0*/  ISETP.GT.U32.AND.EX P5, PT, R48, RZ, PT, P5 ;  /* 0x000000ff3000720c */ /* 0x000fc40003fa4150 */
[----:B------:R-:W-:Y:S02]  /*0fc0*/  ISETP.GT.U32.AND.EX P3, PT, R34, RZ, PT, P3 ;  /* 0x000000ff2200720c */ /* 0x000fe40003f64130 */
[----:B------:R-:W-:Y:S02]  /*0fd0*/  FSEL R18, R18, -INF , !P5 ;  /* 0xff80000012127808 */ /* 0x000fe40006800000 */
[----:B------:R-:W-:Y:S02]  /*0fe0*/  FSEL R19, R19, -INF , !P3 ;  /* 0xff80000013137808 */ /* 0x000fe40005800000 */
[----:B------:R-:W-:Y:S02]  /*0ff0*/  ISETP.GT.U32.AND P3, PT, R28, R4, PT ;  /* 0x000000041c00720c */ /* 0x000fe40003f64070 */
[----:B------:R-:W-:-:S04]  /*1000*/  FMNMX R28, R18, R43, !PT ;  /* 0x0000002b121c7209 */ /* 0x000fc80007800000 */
[----:B------:R-:W-:-:S04]  /*1010*/  FMNMX R28, R49, R28, !PT ;  /* 0x0000001c311c7209 */ /* 0x000fc80007800000 */
[----:B------:R-:W-:-:S04]  /*1020*/  FMNMX R28, R39, R28, !PT ;  /* 0x0000001c271c7209 */ /* 0x000fc80007800000 */
[----:B------:R-:W-:-:S04]  /*1030*/  FMNMX R28, R31, R28, !PT ;  /* 0x0000001c1f1c7209 */ /* 0x000fc80007800000 */
[----:B------:R-:W-:-:S04]  /*1040*/  FMNMX R28, R29, R28, !PT ;  /* 0x0000001c1d1c7209 */ /* 0x000fc80007800000 */
[----:B------:R-:W-:-:S04]  /*1050*/  FMNMX R28, R35, R28, !PT ;  /* 0x0000001c231c7209 */ /* 0x000fc80007800000 */
[----:B------:R-:W-:Y:S02]  /*1060*/  FMNMX R28, R19, R28, !PT ;  /* 0x0000001c131c7209 */ /* 0x000fe40007800000 */
[----:B------:R-:W-:-:S03]  /*1070*/  ISETP.GE.U32.AND P5, PT, R47, R4, PT ;  /* 0x000000042f00720c */ /* 0x000fc60003fa6070 */
[----:B------:R-:W0:Y:S01]  /*1080*/  SHFL.BFLY PT, R47, R28, 0x2, 0x1f ;  /* 0x0c401f001c2f7f89 */ /* 0x000e2200000e0000 */
[----:B------:R-:W-:Y:S02]  /*1090*/  ISETP.GT.U32.AND.EX P3, PT, R34, RZ, PT, P3 ;  /* 0x000000ff2200720c */ /* 0x000fe40003f64130 */
[----:B0-----:R-:W-:-:S05]  /*10a0*/  FMNMX R34, R28, R47, !PT ;  /* 0x0000002f1c227209 */ /* 0x001fca0007800000 */
[----:B------:R-:W0:Y:S02]  /*10b0*/  SHFL.BFLY PT, R47, R34, 0x1, 0x1f ;  /* 0x0c201f00222f7f89 */ /* 0x000e2400000e0000 */
[----:B0-----:R-:W-:-:S04]  /*10c0*/  FMNMX R47, R34, R47, !PT ;  /* 0x0000002f222f7209 */ /* 0x001fc80007800000 */
[----:B------:R-:W-:-:S05]  /*10d0*/  FMNMX R38, R47, R46, !PT ;  /* 0x0000002e2f267209 */ /* 0x000fca0007800000 */
[--C-:B------:R-:W-:Y:S02]  /*10e0*/  FADD R18, R18, -R38.reuse ;  /* 0x8000002612127221 */ /* 0x100fe40000000000 */
[--C-:B------:R-:W-:Y:S02]  /*10f0*/  FADD R43, R43, -R38.reuse ;  /* 0x800000262b2b7221 */ /* 0x100fe40000000000 */
[----:B------:R-:W-:Y:S02]  /*1100*/  FMUL R18, R18, 1.4426950216293334961 ;  /* 0x3fb8aa3b12127820 */ /* 0x000fe40000400000 */
[----:B------:R-:W-:Y:S02]  /*1110*/  FMUL R43, R43, 1.4426950216293334961 ;  /* 0x3fb8aa3b2b2b7820 */ /* 0x000fe40000400000 */
[--C-:B------:R-:W-:Y:S02]  /*1120*/  FADD R49, R49, -R38.reuse ;  /* 0x8000002631317221 */ /* 0x100fe40000000000 */
[----:B------:R-:W-:Y:S01]  /*1130*/  MUFU.EX2 R18, R18 ;  /* 0x0000001200127308 */ /* 0x000fe20000000800 */
[----:B------:R-:W-:-:S02]  /*1140*/  FADD R39, R39, -R38 ;  /* 0x8000002627277221 */ /* 0x000fc40000000000 */
[----:B------:R-:W-:-:S05]  /*1150*/  FMUL R49, R49, 1.4426950216293334961 ;  /* 0x3fb8aa3b31317820 */ /* 0x000fca0000400000 */
[----:B------:R-:W0:Y:S01]  /*1160*/  MUFU.EX2 R47, R43 ;  /* 0x0000002b002f7308 */ /* 0x000e220000000800 */
[----:B------:R-:W-:Y:S02]  /*1170*/  FMUL R40, R39, 1.4426950216293334961 ;  /* 0x3fb8aa3b27287820 */ /* 0x000fe40000400000 */
[----:B------:R-:W-:-:S05]  /*1180*/  FADD R28, R31, -R38 ;  /* 0x800000261f1c7221 */ /* 0x000fca0000000000 */
[----:B------:R0:W1:Y:S01]  /*1190*/  MUFU.EX2 R34, R49 ;  /* 0x0000003100227308 */ /* 0x0000620000000800 */
[----:B------:R-:W-:Y:S02]  /*11a0*/  FMUL R28, R28, 1.4426950216293334961 ;  /* 0x3fb8aa3b1c1c7820 */ /* 0x000fe40000400000 */
[----:B------:R-:W-:-:S05]  /*11b0*/  FADD R29, R29, -R38 ;  /* 0x800000261d1d7221 */ /* 0x000fca0000000000 */
[----:B------:R-:W2:Y:S01]  /*11c0*/  MUFU.EX2 R31, R40 ;  /* 0x00000028001f7308 */ /* 0x000ea20000000800 */
[----:B------:R-:W-:Y:S02]  /*11d0*/  FMUL R29, R29, 1.4426950216293334961 ;  /* 0x3fb8aa3b1d1d7820 */ /* 0x000fe40000400000 */
[----:B------:R-:W-:-:S05]  /*11e0*/  FADD R35, R35, -R38 ;  /* 0x8000002623237221 */ /* 0x000fca0000000000 */
[----:B------:R-:W3:Y:S01]  /*11f0*/  MUFU.EX2 R42, R28 ;  /* 0x0000001c002a7308 */ /* 0x000ee20000000800 */
[----:B------:R-:W-:Y:S02]  /*1200*/  FMUL R35, R35, 1.4426950216293334961 ;  /* 0x3fb8aa3b23237820 */ /* 0x000fe40000400000 */
[----:B------:R-:W-:Y:S02]  /*1210*/  FADD R19, R19, -R38 ;  /* 0x8000002613137221 */ /* 0x000fe40000000000 */
[----:B0-----:R-:W-:-:S03]  /*1220*/  FADD R49, R18, R47 ;  /* 0x0000002f12317221 */ /* 0x001fc60000000000 */
[----:B------:R-:W0:Y:S01]  /*1230*/  MUFU.EX2 R43, R29 ;  /* 0x0000001d002b7308 */ /* 0x000e220000000800 */
[----:B------:R-:W-:Y:S01]  /*1240*/  ISETP.GE.U32.AND.EX P5, PT, R48, RZ, PT, P5 ;  /* 0x000000ff3000720c */ /* 0x000fe20003fa6150 */
[----:B------:R-:W-:Y:S02]  /*1250*/  FMUL R19, R19, 1.4426950216293334961 ;  /* 0x3fb8aa3b13137820 */ /* 0x000fe40000400000 */
[----:B-1----:R-:W-:-:S04]  /*1260*/  FADD R48, R34, R49 ;  /* 0x0000003122307221 */ /* 0x002fc80000000000 */
[----:B------:R-:W1:Y:S01]  /*1270*/  MUFU.EX2 R39, R35 ;  /* 0x0000002300277308 */ /* 0x000e620000000800 */
[----:B--2---:R-:W-:-:S07]  /*1280*/  FADD R49, R31, R48 ;  /* 0x000000301f317221 */ /* 0x004fce0000000000 */
[----:B------:R-:W2:Y:S01]  /*1290*/  MUFU.EX2 R40, R19 ;  /* 0x0000001300287308 */ /* 0x000ea20000000800 */
[----:B---3--:R-:W-:-:S04]  /*12a0*/  FADD R28, R42, R49 ;  /* 0x000000312a1c7221 */ /* 0x008fc80000000000 */
[----:B0-----:R-:W-:-:S04]  /*12b0*/  FADD R28, R43, R28 ;  /* 0x0000001c2b1c7221 */ /* 0x001fc80000000000 */
[----:B-1----:R-:W-:-:S04]  /*12c0*/  FADD R29, R39, R28 ;  /* 0x0000001c271d7221 */ /* 0x002fc80000000000 */
[----:B--2---:R-:W-:-:S05]  /*12d0*/  FADD R48, R40, R29 ;  /* 0x0000001d28307221 */ /* 0x004fca0000000000 */
[----:B------:R-:W0:Y:S02]  /*12e0*/  SHFL.BFLY PT, R29, R48, 0x2, 0x1f ;  /* 0x0c401f00301d7f89 */ /* 0x000e2400000e0000 */
[----:B0-----:R-:W-:-:S05]  /*12f0*/  FADD R35, R48, R29 ;  /* 0x0000001d30237221 */ /* 0x001fca0000000000 */
[----:B------:R-:W0:Y:S01]  /*1300*/  SHFL.BFLY PT, R28, R35, 0x1, 0x1f ;  /* 0x0c201f00231c7f89 */ /* 0x000e2200000e0000 */
[----:B------:R-:W-:Y:S01]  /*1310*/  F2FP.PACK_AB R29, R47, R18 ;  /* 0x000000122f1d723e */ /* 0x000fe200000000ff */
[----:B------:R-:W-:Y:S02]  /*1320*/  FMUL R18, R41, c[0x0][0x188] ;  /* 0x0000620029127a20 */ /* 0x000fe40000400000 */
[----:B------:R-:W-:-:S03]  /*1330*/  FMUL R19, R36, c[0x0][0x188] ;  /* 0x0000620024137a20 */ /* 0x000fc60000400000 */
[----:B------:R-:W-:Y:S02]  /*1340*/  FSEL R18, R18, -INF , !P5 ;  /* 0xff80000012127808 */ /* 0x000fe40006800000 */
[----:B------:R-:W-:Y:S02]  /*1350*/  FSEL R19, R19, -INF , !P6 ;  /* 0xff80000013137808 */ /* 0x000fe40007000000 */
[----:B------:R-:W-:Y:S01]  /*1360*/  FMNMX R36, R30, R18, !PT ;  /* 0x000000121e247209 */ /* 0x000fe20007800000 */
[----:B------:R-:W-:Y:S02]  /*1370*/  FMUL R32, R32, c[0x0][0x188] ;  /* 0x0000620020207a20 */ /* 0x000fe40000400000 */
[----:B------:R-:W-:Y:S02]  /*1380*/  FMUL R33, R33, c[0x0][0x188] ;  /* 0x0000620021217a20 */ /* 0x000fe40000400000 */
[----:B0-----:R-:W-:Y:S02]  /*1390*/  FADD R41, R35, R28 ;  /* 0x0000001c23297221 */ /* 0x001fe40000000000 */
[----:B------:R-:W-:Y:S01]  /*13a0*/  FMUL R28, R37, c[0x0][0x188] ;  /* 0x00006200251c7a20 */ /* 0x000fe20000400000 */
[----:B------:R-:W-:-:S04]  /*13b0*/  FMNMX R35, R19, R36, !PT ;  /* 0x0000002413237209 */ /* 0x000fc80007800000 */
[----:B------:R-:W-:Y:S02]  /*13c0*/  FSEL R28, R28, -INF , !P2 ;  /* 0xff8000001c1c7808 */ /* 0x000fe40005000000 */
[----:B------:R-:W-:Y:S02]  /*13d0*/  FSEL R32, R32, -INF , !P1 ;  /* 0xff80000020207808 */ /* 0x000fe40004800000 */
[----:B------:R-:W-:Y:S01]  /*13e0*/  FMNMX R37, R28, R35, !PT ;  /* 0x000000231c257209 */ /* 0x000fe20007800000 */
[----:B------:R-:W-:Y:S01]  /*13f0*/  FMUL R35, R16, c[0x0][0x188] ;  /* 0x0000620010237a20 */ /* 0x000fe20000400000 */
[----:B------:R-:W-:Y:S02]  /*1400*/  FSEL R16, R33, -INF , !P0 ;  /* 0xff80000021107808 */ /* 0x000fe40004000000 */
[----:B------:R-:W-:Y:S01]  /*1410*/  FMNMX R37, R32, R37, !PT ;  /* 0x0000002520257209 */ /* 0x000fe20007800000 */
[----:B------:R-:W-:Y:S01]  /*1420*/  FMUL R33, R17, c[0x0][0x188] ;  /* 0x0000620011217a20 */ /* 0x000fe20000400000 */
[----:B------:R-:W-:-:S02]  /*1430*/  FSEL R17, R35, -INF , !P4 ;  /* 0xff80000023117808 */ /* 0x000fc40006000000 */
[----:B------:R-:W-:Y:S02]  /*1440*/  FMNMX R36, R16, R37, !PT ;  /* 0x0000002510247209 */ /* 0x000fe40007800000 */
[----:B------:R-:W-:Y:S02]  /*1450*/  FSEL R33, R33, -INF , !P3 ;  /* 0xff80000021217808 */ /* 0x000fe40005800000 */
[----:B------:R-:W-:-:S04]  /*1460*/  FMNMX R36, R17, R36, !PT ;  /* 0x0000002411247209 */ /* 0x000fc80007800000 */
[----:B------:R-:W-:-:S05]  /*1470*/  FMNMX R35, R33, R36, !PT ;  /* 0x0000002421237209 */ /* 0x000fca0007800000 */
[----:B------:R-:W0:Y:S02]  /*1480*/  SHFL.BFLY PT, R36, R35, 0x2, 0x1f ;  /* 0x0c401f0023247f89 */ /* 0x000e2400000e0000 */
[----:B0-----:R-:W-:-:S05]  /*1490*/  FMNMX R37, R35, R36, !PT ;  /* 0x0000002423257209 */ /* 0x001fca0007800000 */
[----:B------:R-:W0:Y:S02]  /*14a0*/  SHFL.BFLY PT, R36, R37, 0x1, 0x1f ;  /* 0x0c201f0025247f89 */ /* 0x000e2400000e0000 */
[----:B0-----:R-:W-:-:S04]  /*14b0*/  FMNMX R36, R37, R36, !PT ;  /* 0x0000002425247209 */ /* 0x001fc80007800000 */
[----:B------:R-:W-:-:S05]  /*14c0*/  FMNMX R36, R36, R45, !PT ;  /* 0x0000002d24247209 */ /* 0x000fca0007800000 */
[----:B------:R-:W-:-:S04]  /*14d0*/  FADD R30, R30, -R36 ;  /* 0x800000241e1e7221 */ /* 0x000fc80000000000 */
[----:B------:R-:W-:Y:S02]  /*14e0*/  FMUL R47, R30, 1.4426950216293334961 ;  /* 0x3fb8aa3b1e2f7820 */ /* 0x000fe40000400000 */
[----:B------:R-:W-:-:S04]  /*14f0*/  FADD R30, R18, -R36 ;  /* 0x80000024121e7221 */ /* 0x000fc80000000000 */
[----:B------:R-:W-:Y:S02]  /*1500*/  FMUL R48, R30, 1.4426950216293334961 ;  /* 0x3fb8aa3b1e307820 */ /* 0x000fe40000400000 */
[--C-:B------:R-:W-:Y:S01]  /*1510*/  FADD R30, R19, -R36.reuse ;  /* 0x80000024131e7221 */ /* 0x100fe20000000000 */
[----:B------:R-:W-:Y:S01]  /*1520*/  MUFU.EX2 R18, R47 ;  /* 0x0000002f00127308 */ /* 0x000fe20000000800 */
[----:B------:R-:W-:Y:S02]  /*1530*/  FADD R28, R28, -R36 ;  /* 0x800000241c1c7221 */ /* 0x000fe40000000000 */
[----:B------:R-:W-:Y:S02]  /*1540*/  FMUL R30, R30, 1.4426950216293334961 ;  /* 0x3fb8aa3b1e1e7820 */ /* 0x000fe40000400000 */
[----:B------:R-:W-:-:S03]  /*1550*/  FMUL R35, R28, 1.4426950216293334961 ;  /* 0x3fb8aa3b1c237820 */ /* 0x000fc60000400000 */
[----:B------:R-:W0:Y:S01]  /*1560*/  MUFU.EX2 R19, R48 ;  /* 0x0000003000137308 */ /* 0x000e220000000800 */
[--C-:B------:R-:W-:Y:S02]  /*1570*/  FADD R28, R32, -R36.reuse ;  /* 0x80000024201c7221 */ /* 0x100fe40000000000 */
[----:B------:R-:W-:-:S05]  /*1580*/  FADD R16, R16, -R36 ;  /* 0x8000002410107221 */ /* 0x000fca0000000000 */
[----:B------:R-:W1:Y:S01]  /*1590*/  MUFU.EX2 R30, R30 ;  /* 0x0000001e001e7308 */ /* 0x000e620000000800 */
[----:B------:R-:W-:Y:S02]  /*15a0*/  FMUL R28, R28, 1.4426950216293334961 ;  /* 0x3fb8aa3b1c1c7820 */ /* 0x000fe40000400000 */
[----:B------:R-:W-:-:S05]  /*15b0*/  FMUL R16, R16, 1.4426950216293334961 ;  /* 0x3fb8aa3b10107820 */ /* 0x000fca0000400000 */
[----:B------:R0:W2:Y:S01]  /*15c0*/  MUFU.EX2 R32, R35 ;  /* 0x0000002300207308 */ /* 0x0000a20000000800 */
[--C-:B------:R-:W-:Y:S02]  /*15d0*/  FADD R17, R17, -R36.reuse ;  /* 0x8000002411117221 */ /* 0x100fe40000000000 */
[----:B------:R-:W-:-:S05]  /*15e0*/  FADD R33, R33, -R36 ;  /* 0x8000002421217221 */ /* 0x000fca0000000000 */
[----:B------:R2:W3:Y:S01]  /*15f0*/  MUFU.EX2 R49, R28 ;  /* 0x0000001c00317308 */ /* 0x0004e20000000800 */
[----:B------:R-:W-:Y:S02]  /*1600*/  FMUL R17, R17, 1.4426950216293334961 ;  /* 0x3fb8aa3b11117820 */ /* 0x000fe40000400000 */
[----:B0-----:R-:W-:-:S05]  /*1610*/  FADD R35, R18, R19 ;  /* 0x0000001312237221 */ /* 0x001fca0000000000 */
[----:B------:R-:W0:Y:S01]  /*1620*/  MUFU.EX2 R50, R16 ;  /* 0x0000001000327308 */ /* 0x000e220000000800 */
[----:B------:R-:W-:Y:S02]  /*1630*/  FMUL R33, R33, 1.4426950216293334961 ;  /* 0x3fb8aa3b21217820 */ /* 0x000fe40000400000 */
[----:B-1----:R-:W-:-:S05]  /*1640*/  FADD R35, R30, R35 ;  /* 0x000000231e237221 */ /* 0x002fca0000000000 */
[----:B------:R-:W1:Y:S01]  /*1650*/  MUFU.EX2 R47, R17 ;  /* 0x00000011002f7308 */ /* 0x000e620000000800 */
[----:B--2---:R-:W-:-:S07]  /*1660*/  FADD R28, R32, R35 ;  /* 0x00000023201c7221 */ /* 0x004fce0000000000 */
[----:B------:R-:W2:Y:S01]  /*1670*/  MUFU.EX2 R48, R33 ;  /* 0x0000002100307308 */ /* 0x000ea20000000800 */
[----:B---3--:R-:W-:-:S04]  /*1680*/  FADD R35, R49, R28 ;  /* 0x0000001c31237221 */ /* 0x008fc80000000000 */
[----:B0-----:R-:W-:-:S04]  /*1690*/  FADD R16, R50, R35 ;  /* 0x0000002332107221 */ /* 0x001fc80000000000 */
[----:B-1----:R-:W-:Y:S01]  /*16a0*/  FADD R35, R47, R16 ;  /* 0x000000102f237221 */ /* 0x002fe20000000000 */
[----:B------:R-:W-:-:S03]  /*16b0*/  F2FP.PACK_AB R28, R19, R18 ;  /* 0x00000012131c723e */ /* 0x000fc600000000ff */
[----:B--2---:R-:W-:Y:S01]  /*16c0*/  FADD R35, R48, R35 ;  /* 0x0000002330237221 */ /* 0x004fe20000000000 */
[----:B------:R-:W-:Y:S01]  /*16d0*/  F2FP.PACK_AB R30, R32, R30 ;  /* 0x0000001e201e723e */ /* 0x000fe200000000ff */
[----:B------:R-:W-:-:S03]  /*16e0*/  FADD R32, -R36, R45 ;  /* 0x0000002d24207221 */ /* 0x000fc60000000100 */
[----:B------:R-:W0:Y:S01]  /*16f0*/  SHFL.BFLY PT, R18, R35, 0x2, 0x1f ;  /* 0x0c401f0023127f89 */ /* 0x000e2200000e0000 */
[----:B------:R-:W-:Y:S02]  /*1700*/  FADD R16, -R38, R46 ;  /* 0x0000002e26107221 */ /* 0x000fe40000000100 */
[----:B------:R-:W-:Y:S02]  /*1710*/  FMUL R46, R32, 1.4426950216293334961 ;  /* 0x3fb8aa3b202e7820 */ /* 0x000fe40000400000 */
[----:B------:R-:W-:-:S04]  /*1720*/  FMUL R33, R16, 1.4426950216293334961 ;  /* 0x3fb8aa3b10217820 */ /* 0x000fc80000400000 */
[----:B------:R-:W1:Y:S08]  /*1730*/  MUFU.EX2 R45, R33 ;  /* 0x00000021002d7308 */ /* 0x000e700000000800 */
[----:B------:R-:W2:Y:S01]  /*1740*/  MUFU.EX2 R46, R46 ;  /* 0x0000002e002e7308 */ /* 0x000ea20000000800 */
[----:B------:R-:W-:Y:S01]  /*1750*/  F2FP.PACK_AB R31, R31, R34 ;  /* 0x000000221f1f723e */ /* 0x000fe200000000ff */
[----:B0-----:R-:W-:-:S02]  /*1760*/  FADD R37, R35, R18 ;  /* 0x0000001223257221 */ /* 0x001fc40000000000 */
[----:B------:R-:W0:Y:S01]  /*1770*/  LDSM.16.M88.4 R16, [R7+0x800] ;  /* 0x000800000710783b */ /* 0x000e220000000200 */
[C---:B-1----:R-:W-:Y:S02]  /*1780*/  FMUL R34, R45.reuse, R26 ;  /* 0x0000001a2d227220 */ /* 0x042fe40000400000 */
[C---:B------:R-:W-:Y:S02]  /*1790*/  FMUL R35, R45.reuse, R27 ;  /* 0x0000001b2d237220 */ /* 0x040fe40000400000 */
[C---:B--2---:R-:W-:Y:S02]  /*17a0*/  FMUL R32, R46.reuse, R24 ;  /* 0x000000182e207220 */ /* 0x044fe40000400000 */
[----:B------:R-:W-:Y:S02]  /*17b0*/  FMUL R33, R46, R25 ;  /* 0x000000192e217220 */ /* 0x000fe40000400000 */
[----:B------:R-:W1:Y:S01]  /*17c0*/  LDSM.16.M88.4 R24, [R7+0xa00] ;  /* 0x000a00000718783b */ /* 0x000e620000000200 */
[----:B------:R-:W-:-:S02]  /*17d0*/  FMUL R22, R45, R22 ;  /* 0x000000162d167220 */ /* 0x000fc40000400000 */
[----:B------:R-:W-:Y:S02]  /*17e0*/  FMUL R23, R45, R23 ;  /* 0x000000172d177220 */ /* 0x000fe40000400000 */
[C---:B------:R-:W-:Y:S02]  /*17f0*/  FMUL R20, R46.reuse, R20 ;  /* 0x000000142e147220 */ /* 0x040fe40000400000 */
[----:B------:R-:W-:Y:S01]  /*1800*/  FMUL R21, R46, R21 ;  /* 0x000000152e157220 */ /* 0x000fe20000400000 */
[----:B------:R-:W-:-:S04]  /*1810*/  UIADD3 UR4, UP0, UR4, 0x20, URZ ;  /* 0x0000002004047890 */ /* 0x000fc8000ff1e03f */
[----:B------:R-:W-:Y:S02]  /*1820*/  UIADD3.X UR5, URZ, UR5, URZ, UP0, !UPT ;  /* 0x000000053f057290 */ /* 0x000fe400087fe43f */
[----:B------:R-:W-:Y:S01]  /*1830*/  ISETP.LE.U32.AND P0, PT, R64, UR4, PT ;  /* 0x0000000440007c0c */ /* 0x000fe2000bf03070 */
[C---:B0-----:R-:W-:Y:S01]  /*1840*/  HMMA.16816.F32 R20, R28.reuse, R16, R20 ;  /* 0x000000101c14723c */ /* 0x041fe20000001814 */
[----:B------:R-:W0:Y:S07]  /*1850*/  SHFL.BFLY PT, R16, R37, 0x1, 0x1f ;  /* 0x0c201f0025107f89 */ /* 0x000e2e00000e0000 */
[----:B-1----:R-:W-:Y:S01]  /*1860*/  HMMA.16816.F32 R28, R28, R24, R32 ;  /* 0x000000181c1c723c */ /* 0x002fe20000001820 */
[----:B------:R-:W-:-:S05]  /*1870*/  IMAD.U32 R17, RZ, RZ, UR5 ;  /* 0x00000005ff117e24 */ /* 0x000fca000f8e00ff */
[----:B------:R-:W-:Y:S02]  /*1880*/  ISETP.GE.U32.AND.EX P0, PT, R17, RZ, PT, P0 ;  /* 0x000000ff1100720c */ /* 0x000fe40003f06100 */
[----:B------:R-:W-:Y:S02]  /*1890*/  F2FP.PACK_AB R32, R50, R49 ;  /* 0x000000313220723e */ /* 0x000fe400000000ff */
[----:B------:R-:W-:Y:S02]  /*18a0*/  F2FP.PACK_AB R33, R43, R42 ;  /* 0x0000002a2b21723e */ /* 0x000fe400000000ff */
[----:B------:R-:W-:Y:S02]  /*18b0*/  F2FP.PACK_AB R34, R48, R47 ;  /* 0x0000002f3022723e */ /* 0x000fe400000000ff */
[----:B------:R-:W-:Y:S01]  /*18c0*/  F2FP.PACK_AB R35, R40, R39 ;  /* 0x000000272823723e */ /* 0x000fe200000000ff */
[----:B0-----:R-:W-:Y:S02]  /*18d0*/  FADD R17, R37, R16 ;  /* 0x0000001025117221 */ /* 0x001fe40000000000 */
[----:B------:R-:W-:-:S04]  /*18e0*/  FFMA R3, R45, R3, R41 ;  /* 0x000000032d037223 */ /* 0x000fc80000000029 */
[----:B------:R-:W-:Y:S01]  /*18f0*/  HMMA.16816.F32 R20, R32, R18, R20 ;  /* 0x000000122014723c */ /* 0x000fe20000001814 */
[----:B------:R-:W-:Y:S01]  /*1900*/  FFMA R6, R46, R6, R17 ;  /* 0x000000062e067223 */ /* 0x000fe20000000011 */
[----:B------:R-:W-:Y:S01]  /*1910*/  MOV R45, R36 ;  /* 0x00000024002d7202 */ /* 0x000fe20000000f00 */
[----:B------:R-:W-:-:S04]  /*1920*/  IMAD.MOV.U32 R46, RZ, RZ, R38 ;  /* 0x000000ffff2e7224 */ /* 0x000fc800078e0026 */
[----:B------:R-:W-:Y:S01]  /*1930*/  IMAD.MOV.U32 R18, RZ, RZ, 0x20 ;  /* 0x00000020ff127424 */ /* 0x000fe200078e00ff */
[----:B------:R-:W-:Y:S03]  /*1940*/  HMMA.16816.F32 R24, R32, R26, R28 ;  /* 0x0000001a2018723c */ /* 0x000fe6000000181c */
[C---:B------:R-:W-:Y:S02]  /*1950*/  IMAD R2, R18.reuse, c[0x0][0x1b4], R2 ;  /* 0x00006d0012027a24 */ /* 0x040fe400078e0202 */
[----:B------:R-:W-:Y:S01]  /*1960*/  IMAD R5, R18, c[0x0][0x1a4], R5 ;  /* 0x0000690012057a24 */ /* 0x000fe200078e0205 */
[----:B------:R-:W-:Y:S05]  /*1970*/  @!P0 BRA `(.L_x_1) ;  /* 0xfffff0a000008947 */ /* 0x000fea000383ffff */
.L_x_0:
[----:B0-----:R-:W-:Y:S01]  /*1980*/  LOP3.LUT R0, R63, 0x1f, RZ, 0xc0, !PT ;  /* 0x0000001f3f007812 */ /* 0x001fe200078ec0ff */
[----:B------:R-:W-:Y:S01]  /*1990*/  IMAD.MOV.U32 R17, RZ, RZ, R6 ;  /* 0x000000ffff117224 */ /* 0x000fe200078e0006 */
[----:B------:R-:W-:Y:S01]  /*19a0*/  SHF.R.S32.HI R9, RZ, 0x5, R63 ;  /* 0x00000005ff097819 */ /* 0x000fe2000001143f */
[----:B------:R-:W-:Y:S01]  /*19b0*/  IMAD R5, R69, c[0x0][0x1c0], RZ ;  /* 0x0000700045057a24 */ /* 0x000fe200078e02ff */
[----:B------:R-:W-:Y:S01]  /*19c0*/  LOP3.LUT R8, R63, 0x18, RZ, 0xc0, !PT ;  /* 0x000000183f087812 */ /* 0x000fe200078ec0ff */
[----:B------:R-:W-:Y:S01]  /*19d0*/  IMAD R6, R60, c[0x0][0x1c4], RZ ;  /* 0x000071003c067a24 */ /* 0x000fe200078e02ff */
[----:B------:R-:W-:Y:S01]  /*19e0*/  FSETP.GEU.AND P4, PT, R17, 1.175494350822287508e-38, PT ;  /* 0x008000001100780b */ /* 0x000fe20003f8e000 */
[----:B------:R-:W-:Y:S01]  /*19f0*/  IMAD.SHL.U32 R4, R0, 0x4, RZ ;  /* 0x0000000400047824 */ /* 0x000fe200078e00ff */
[----:B------:R-:W-:Y:S01]  /*1a00*/  SHF.L.U32 R2, R5, 0x1, RZ ;  /* 0x0000000105027819 */ /* 0x000fe200000006ff */
[----:B------:R-:W-:Y:S01]  /*1a10*/  FMUL R0, R17, 8388608 ;  /* 0x4b00000011007820 */ /* 0x000fe20000400000 */
[----:B------:R-:W-:Y:S01]  /*1a20*/  SGXT R9, R9, 0x1 ;  /* 0x000000010909781a */ /* 0x000fe20000000200 */
[----:B------:R-:W-:Y:S01]  /*1a30*/  IMAD.SHL.U32 R7, R6, 0x2, RZ ;  /* 0x0000000206077824 */ /* 0x000fe200078e00ff */
[----:B------:R-:W-:Y:S01]  /*1a40*/  LEA R10, R8, R65, 0x2 ;  /* 0x00000041080a7211 */ /* 0x000fe200078e10ff */
[----:B------:R-:W-:Y:S01]  /*1a50*/  IMAD.MOV.U32 R19, RZ, RZ, R3 ;  /* 0x000000ffff137224 */ /* 0x000fe200078e0003 */
[----:B------:R-:W-:Y:S01]  /*1a60*/  FSEL R0, R0, R17, !P4 ;  /* 0x0000001100007208 */ /* 0x000fe20006000000 */
[----:B------:R-:W-:Y:S01]  /*1a70*/  IMAD.HI R5, R5, 0x2, RZ ;  /* 0x0000000205057827 */ /* 0x000fe200078e02ff */
[----:B------:R-:W-:Y:S01]  /*1a80*/  IADD3 R3, P5, P6, R7, c[0x0][0x178], R2 ;  /* 0x00005e0007037a10 */ /* 0x000fe20007ebe002 */
[----:B------:R-:W-:Y:S01]  /*1a90*/  BAR.SYNC.DEFER_BLOCKING 0x0 ;  /* 0x0000000000007b1d */ /* 0x000fe20000010000 */
[C---:B------:R-:W-:Y:S01]  /*1aa0*/  FSETP.GEU.AND P3, PT, R19.reuse, 1.175494350822287508e-38, PT ;  /* 0x008000001300780b */ /* 0x040fe20003f6e000 */
[----:B------:R-:W-:Y:S01]  /*1ab0*/  FMUL R2, R19, 8388608 ;  /* 0x4b00000013027820 */ /* 0x000fe20000400000 */
[----:B------:R-:W-:Y:S01]  /*1ac0*/  LOP3.LUT R9, R4, 0x408, R9, 0x78, !PT ;  /* 0x0000040804097812 */ /* 0x000fe200078e7809 */
[----:B------:R-:W-:Y:S01]  /*1ad0*/  IMAD.SHL.U32 R7, R63, 0x4, RZ ;  /* 0x000000043f077824 */ /* 0x000fe200078e00ff */
[----:B------:R-:W-:Y:S01]  /*1ae0*/  IADD3 R4, R0, -0x3f3504f3, RZ ;  /* 0xc0cafb0d00047810 */ /* 0x000fe20007ffe0ff */
[----:B------:R-:W-:Y:S01]  /*1af0*/  IMAD.HI R6, R6, 0x2, RZ ;  /* 0x0000000206067827 */ /* 0x000fe200078e02ff */
[----:B------:R-:W-:-:S02]  /*1b00*/  FSEL R2, R2, R19, !P3 ;  /* 0x0000001302027208 */ /* 0x000fc40005800000 */
[----:B------:R-:W-:Y:S01]  /*1b10*/  LOP3.LUT R11, R63, 0x60, RZ, 0xc0, !PT ;  /* 0x000000603f0b7812 */ /* 0x000fe200078ec0ff */
[----:B------:R-:W-:Y:S01]  /*1b20*/  IMAD.MOV.U32 R28, RZ, RZ, 0x3dc6b27f ;  /* 0x3dc6b27fff1c7424 */ /* 0x000fe200078e00ff */
[----:B------:R-:W-:Y:S01]  /*1b30*/  LOP3.LUT R13, R4, 0xff800000, RZ, 0xc0, !PT ;  /* 0xff800000040d7812 */ /* 0x000fe200078ec0ff */
[----:B------:R-:W-:Y:S01]  /*1b40*/  IMAD R14, R67, c[0x0][0x1c8], RZ ;  /* 0x00007200430e7a24 */ /* 0x000fe200078e02ff */
[----:B------:R-:W-:Y:S01]  /*1b50*/  LOP3.LUT R4, R7, 0xc0, RZ, 0xc0, !PT ;  /* 0x000000c007047812 */ /* 0x000fe200078ec0ff */
[----:B------:R-:W-:Y:S01]  /*1b60*/  IMAD R29, R10, 0x4, R11 ;  /* 0x000000040a1d7824 */ /* 0x000fe200078e020b */
[----:B------:R-:W-:Y:S01]  /*1b70*/  IADD3 R7, R2, -0x3f3504f3, RZ ;  /* 0xc0cafb0d02077810 */ /* 0x000fe20007ffe0ff */
[----:B------:R0:W1:Y:S01]  /*1b80*/  I2F R11, R13 ;  /* 0x0000000d000b7306 */ /* 0x0000620000201400 */
[----:B------:R-:W-:Y:S01]  /*1b90*/  FSETP.GT.AND P1, PT, |R17|, 8.50705917302346158658e+37, PT ;  /* 0x7e8000001100780b */ /* 0x000fe20003f24200 */
[----:B------:R-:W-:Y:S01]  /*1ba0*/  IMAD R65, R65, 0x8, R4 ;  /* 0x0000000841417824 */ /* 0x000fe200078e0204 */
[----:B------:R-:W-:-:S02]  /*1bb0*/  LOP3.LUT R7, R7, 0xff800000, RZ, 0xc0, !PT ;  /* 0xff80000007077812 */ /* 0x000fc400078ec0ff */
[----:B------:R-:W-:Y:S02]  /*1bc0*/  FSEL R10, RZ, -23, P4 ;  /* 0xc1b80000ff0a7808 */ /* 0x000fe40002000000 */
[----:B------:R-:W-:Y:S01]  /*1bd0*/  FSETP.GT.AND P4, PT, |R19|, 8.50705917302346158658e+37, PT ;  /* 0x7e8000001300780b */ /* 0x000fe20003f84200 */
[----:B------:R2:W3:Y:S01]  /*1be0*/  I2F R15, R7 ;  /* 0x00000007000f7306 */ /* 0x0004e20000201400 */
[----:B------:R-:W-:Y:S01]  /*1bf0*/  IADD3.X R5, R6, c[0x0][0x17c], R5, P5, P6 ;  /* 0x00005f0006057a10 */ /* 0x000fe20002fec405 */
[----:B0-----:R-:W-:Y:S01]  /*1c00*/  IMAD.IADD R13, R0, 0x1, -R13 ;  /* 0x00000001000d7824 */ /* 0x001fe200078e0a0d */
[C---:B------:R-:W-:Y:S02]  /*1c10*/  FSETP.GEU.AND P2, PT, |R17|.reuse, 1.175494350822287508e-38, PT ;  /* 0x008000001100780b */ /* 0x040fe40003f4e200 */
[----:B------:R-:W-:Y:S01]  /*1c20*/  FSEL R6, RZ, -23, P3 ;  /* 0xc1b80000ff067808 */ /* 0x000fe20001800000 */
[----:B------:R-:W-:Y:S01]  /*1c30*/  @P1 FMUL R17, R17, 0.25 ;  /* 0x3e80000011111820 */ /* 0x000fe20000400000 */
[----:B------:R-:W-:Y:S01]  /*1c40*/  FSETP.GEU.AND P3, PT, |R19|, 1.175494350822287508e-38, PT ;  /* 0x008000001300780b */ /* 0x000fe20003f6e200 */
[----:B-1----:R-:W-:Y:S01]  /*1c50*/  FFMA.FTZ R10, R11, 1.1920928955078125e-07, R10 ;  /* 0x340000000b0a7823 */ /* 0x002fe2000001000a */
[----:B------:R-:W-:Y:S01]  /*1c60*/  LOP3.LUT R4, R63, 0x40, RZ, 0xc0, !PT ;  /* 0x000000403f047812 */ /* 0x000fe200078ec0ff */
[----:B------:R-:W-:Y:S01]  /*1c70*/  @P1 FMUL R25, R25, 0.25 ;  /* 0x3e80000019191820 */ /* 0x000fe20000400000 */
[----:B------:R-:W-:Y:S01]  /*1c80*/  SHF.R.U32.HI R8, RZ, 0x1, R8 ;  /* 0x00000001ff087819 */ /* 0x000fe20000011608 */
[----:B------:R-:W-:Y:S01]  /*1c90*/  @P4 FMUL R19, R19, 0.25 ;  /* 0x3e80000013134820 */ /* 0x000fe20000400000 */
[----:B--2---:R-:W-:Y:S01]  /*1ca0*/  IADD3 R7, R2, -R7, RZ ;  /* 0x8000000702077210 */ /* 0x004fe20007ffe0ff */
[----:B------:R-:W-:Y:S01]  /*1cb0*/  IMAD R18, R4, 0x2, R9 ;  /* 0x0000000204127824 */ /* 0x000fe200078e0209 */
[----:B------:R-:W-:Y:S01]  /*1cc0*/  LEA R9, R29, R8, 0x2 ;  /* 0x000000081d097211 */ /* 0x000fe200078e10ff */
[----:B------:R-:W-:Y:S01]  /*1cd0*/  @!P2 FMUL R17, R17, 16777216 ;  /* 0x4b8000001111a820 */ /* 0x000fe20000400000 */
[----:B------:R-:W-:Y:S01]  /*1ce0*/  LOP3.LUT R68, R68, 0xf8, RZ, 0xc0, !PT ;  /* 0x000000f844447812 */ /* 0x000fe200078ec0ff */
[----:B---3--:R-:W-:Y:S01]  /*1cf0*/  FFMA.FTZ R11, R15, 1.1920928955078125e-07, R6 ;  /* 0x340000000f0b7823 */ /* 0x008fe20000010006 */
[----:B------:R-:W-:Y:S01]  /*1d00*/  ISETP.NE.U32.AND P0, PT, R4, RZ, PT ;  /* 0x000000ff0400720c */ /* 0x000fe20003f05070 */
[----:B------:R-:W-:Y:S01]  /*1d10*/  @!P3 FMUL R19, R19, 16777216 ;  /* 0x4b8000001313b820 */ /* 0x000fe20000400000 */
[----:B------:R-:W0:Y:S01]  /*1d20*/  MUFU.RCP R15, R17 ;  /* 0x00000011000f7308 */ /* 0x000e220000001000 */
[----:B------:R-:W-:Y:S01]  /*1d30*/  @P1 FMUL R24, R24, 0.25 ;  /* 0x3e80000018181820 */ /* 0x000fe20000400000 */
[----:B------:R-:W-:Y:S01]  /*1d40*/  SHF.R.U32.HI R63, RZ, 0x1, R63 ;  /* 0x00000001ff3f7819 */ /* 0x000fe2000001163f */
[----:B------:R-:W-:-:S02]  /*1d50*/  @P1 FMUL R21, R21, 0.25 ;  /* 0x3e80000015151820 */ /* 0x000fc40000400000 */
[----:B------:R-:W-:Y:S01]  /*1d60*/  @P1 FMUL R20, R20, 0.25 ;  /* 0x3e80000014141820 */ /* 0x000fe20000400000 */
[----:B------:R-:W-:Y:S01]  /*1d70*/  ISETP.GE.U32.AND P1, PT, R2, 0x7f800000, PT ;  /* 0x7f8000000200780c */ /* 0x000fe20003f26070 */
[----:B------:R-:W-:Y:S01]  /*1d80*/  @P4 FMUL R27, R27, 0.25 ;  /* 0x3e8000001b1b4820 */ /* 0x000fe20000400000 */
[----:B------:R1:W2:Y:S01]  /*1d90*/  MUFU.RCP R8, R19 ;  /* 0x0000001300087308 */ /* 0x0002a20000001000 */
[----:B------:R-:W-:Y:S01]  /*1da0*/  @P4 FMUL R26, R26, 0.25 ;  /* 0x3e8000001a1a4820 */ /* 0x000fe20000400000 */
[----:B------:R-:W-:Y:S01]  /*1db0*/  LOP3.LUT R4, R63, 0x4, RZ, 0xc0, !PT ;  /* 0x000000043f047812 */ /* 0x000fe200078ec0ff */
[----:B------:R-:W-:Y:S02]  /*1dc0*/  @P4 FMUL R22, R22, 0.25 ;  /* 0x3e80000016164820 */ /* 0x000fe40000400000 */
[----:B------:R-:W-:Y:S02]  /*1dd0*/  @P4 FMUL R23, R23, 0.25 ;  /* 0x3e80000017174820 */ /* 0x000fe40000400000 */
[----:B------:R-:W-:-:S02]  /*1de0*/  @!P2 FMUL R25, R25, 16777216 ;  /* 0x4b8000001919a820 */ /* 0x000fc40000400000 */
[----:B------:R-:W-:Y:S01]  /*1df0*/  @!P2 FMUL R24, R24, 16777216 ;  /* 0x4b8000001818a820 */ /* 0x000fe20000400000 */
[----:B-1----:R-:W-:Y:S01]  /*1e00*/  LOP3.LUT R19, R9, 0x8, RZ, 0x3c, !PT ;  /* 0x0000000809137812 */ /* 0x002fe200078e3cff */
[----:B------:R-:W-:Y:S02]  /*1e10*/  @!P2 FMUL R21, R21, 16777216 ;  /* 0x4b8000001515a820 */ /* 0x000fe40000400000 */
[----:B------:R-:W-:Y:S01]  /*1e20*/  @!P2 FMUL R20, R20, 16777216 ;  /* 0x4b8000001414a820 */ /* 0x000fe20000400000 */
[----:B------:R-:W-:Y:S01]  /*1e30*/  ISETP.GE.U32.AND P2, PT, R0, 0x7f800000, PT ;  /* 0x7f8000000000780c */ /* 0x000fe20003f46070 */
[----:B------:R-:W-:Y:S02]  /*1e40*/  @!P3 FMUL R27, R27, 16777216 ;  /* 0x4b8000001b1bb820 */ /* 0x000fe40000400000 */
[----:B------:R-:W-:Y:S02]  /*1e50*/  @!P3 FMUL R26, R26, 16777216 ;  /* 0x4b8000001a1ab820 */ /* 0x000fe40000400000 */
[----:B------:R-:W-:-:S02]  /*1e60*/  @!P3 FMUL R22, R22, 16777216 ;  /* 0x4b8000001616b820 */ /* 0x000fc40000400000 */
[----:B------:R-:W-:Y:S02]  /*1e70*/  @!P3 FMUL R23, R23, 16777216 ;  /* 0x4b8000001717b820 */ /* 0x000fe40000400000 */
[----:B------:R-:W-:Y:S02]  /*1e80*/  FADD R13, R13, -1 ;  /* 0xbf8000000d0d7421 */ /* 0x000fe40000000000 */
[C---:B0-----:R-:W-:Y:S02]  /*1e90*/  FMUL R12, R15.reuse, R25 ;  /* 0x000000190f0c7220 */ /* 0x041fe40000400000 */
[C---:B------:R-:W-:Y:S02]  /*1ea0*/  FMUL R24, R15.reuse, R24 ;  /* 0x000000180f187220 */ /* 0x040fe40000400000 */
[C---:B------:R-:W-:Y:S02]  /*1eb0*/  FMUL R21, R15.reuse, R21 ;  /* 0x000000150f157220 */ /* 0x040fe40000400000 */
[----:B------:R-:W-:Y:S01]  /*1ec0*/  FMUL R17, R15, R20 ;  /* 0x000000140f117220 */ /* 0x000fe20000400000 */
[----:B------:R-:W-:Y:S01]  /*1ed0*/  LOP3.LUT R20, R18, 0x4, RZ, 0x3c, !PT ;  /* 0x0000000412147812 */ /* 0x000fe200078e3cff */
[----:B--2---:R-:W-:Y:S01]  /*1ee0*/  FMUL R27, R8, R27 ;  /* 0x0000001b081b7220 */ /* 0x004fe20000400000 */
[----:B------:R-:W-:Y:S01]  /*1ef0*/  F2FP.PACK_AB R12, R12, R21 ;  /* 0x000000150c0c723e */ /* 0x000fe200000000ff */
[----:B------:R-:W-:Y:S01]  /*1f00*/  FMUL R26, R8, R26 ;  /* 0x0000001a081a7220 */ /* 0x000fe20000400000 */
[----:B------:R-:W-:Y:S01]  /*1f10*/  F2FP.PACK_AB R17, R24, R17 ;  /* 0x000000111811723e */ /* 0x000fe200000000ff */
[C---:B------:R-:W-:Y:S01]  /*1f20*/  FMUL R15, R8.reuse, R22 ;  /* 0x00000016080f7220 */ /* 0x040fe20000400000 */
[----:B------:R-:W-:Y:S01]  /*1f30*/  LOP3.LUT R21, R9, 0xc, RZ, 0x3c, !PT ;  /* 0x0000000c09157812 */ /* 0x000fe200078e3cff */
[----:B------:R-:W-:Y:S01]  /*1f40*/  FMUL R8, R8, R23 ;  /* 0x0000001708087220 */ /* 0x000fe20000400000 */
[----:B------:R-:W-:Y:S01]  /*1f50*/  STS [R18+0x100], R12 ;  /* 0x0001000c12007388 */ /* 0x000fe20000000800 */
[----:B------:R-:W-:Y:S01]  /*1f60*/  FFMA.FTZ R6, R13, R28, -0.16845393180847167969 ;  /* 0xbe2c7f300d067423 */ /* 0x000fe2000001001c */
[----:B------:R-:W-:Y:S01]  /*1f70*/  F2FP.PACK_AB R15, R26, R15 ;  /* 0x0000000f1a0f723e */ /* 0x000fe200000000ff */
[----:B------:R-:W-:Y:S01]  /*1f80*/  FADD R24, R7, -1 ;  /* 0xbf80000007187421 */ /* 0x000fe20000000000 */
[----:B------:R-:W-:Y:S01]  /*1f90*/  F2FP.PACK_AB R27, R27, R8 ;  /* 0x000000081b1b723e */ /* 0x000fe200000000ff */
[----:B------:R-:W-:Y:S01]  /*1fa0*/  FFMA.FTZ R6, R13, R6, 0.1716887056827545166 ;  /* 0x3e2fcf2a0d067423 */ /* 0x000fe20000010006 */
[----:B------:R0:W-:Y:S01]  /*1fb0*/  STS [R18], R17 ;  /* 0x0000001112007388 */ /* 0x0001e20000000800 */
[----:B------:R-:W-:-:S02]  /*1fc0*/  FFMA.FTZ R7, R24, R28, -0.16845393180847167969 ;  /* 0xbe2c7f3018077423 */ /* 0x000fc4000001001c */
[C---:B------:R-:W-:Y:S01]  /*1fd0*/  FFMA.FTZ R6, R13.reuse, R6, -0.17900948226451873779 ;  /* 0xbe374e430d067423 */ /* 0x040fe20000010006 */
[----:B------:R-:W-:Y:S01]  /*1fe0*/  STS [R20+0x200], R15 ;  /* 0x0002000f14007388 */ /* 0x000fe20000000800 */
[----:B------:R-:W-:Y:S02]  /*1ff0*/  IMAD.MOV.U32 R23, RZ, RZ, c[0x0][0x1c8] ;  /* 0x00007200ff177624 */ /* 0x000fe400078e00ff */
[----:B------:R-:W-:Y:S01]  /*2000*/  FFMA.FTZ R6, R13, R6, 0.20512372255325317383 ;  /* 0x3e520bf40d067423 */ /* 0x000fe20000010006 */
[----:B------:R1:W-:Y:S01]  /*2010*/  STS [R20+0x300], R27 ;  /* 0x0003001b14007388 */ /* 0x0003e20000000800 */
[----:B------:R-:W-:Y:S01]  /*2020*/  FFMA.FTZ R7, R24, R7, 0.1716887056827545166 ;  /* 0x3e2fcf2a18077423 */ /* 0x000fe20000010007 */
[----:B0-----:R-:W-:Y:S01]  /*2030*/  LOP3.LUT R17, R9, 0x4, RZ, 0x3c, !PT ;  /* 0x0000000409117812 */ /* 0x001fe200078e3cff */
[----:B------:R-:W-:Y:S01]  /*2040*/  FFMA.FTZ R6, R13, R6, -0.24046532809734344482 ;  /* 0xbe763c8b0d067423 */ /* 0x000fe20000010006 */
[----:B------:R-:W-:Y:S01]  /*2050*/  BAR.SYNC.DEFER_BLOCKING 0x0 ;  /* 0x0000000000007b1d */ /* 0x000fe20000010000 */
[----:B------:R-:W-:-:S02]  /*2060*/  IMAD R16, R23, 0x2, R14 ;  /* 0x0000000217107824 */ /* 0x000fc400078e020e */
[C---:B------:R-:W-:Y:S02]  /*2070*/  FFMA.FTZ R6, R13.reuse, R6, 0.28857114911079406738 ;  /* 0x3e93bf990d067423 */ /* 0x040fe40000010006 */
[----:B------:R-:W-:Y:S01]  /*2080*/  FFMA.FTZ R7, R24, R7, -0.17900948226451873779 ;  /* 0xbe374e4318077423 */ /* 0x000fe20000010007 */
[----:B------:R-:W-:Y:S01]  /*2090*/  LEA R8, P4, R16, R3, 0x1 ;  /* 0x0000000310087211 */ /* 0x000fe200078808ff */
[----:B------:R-:W-:Y:S02]  /*20a0*/  FFMA.FTZ R6, R13, R6, -0.36067417263984680176 ;  /* 0xbeb8aa490d067423 */ /* 0x000fe40000010006 */
[----:B------:R-:W-:Y:S02]  /*20b0*/  IMAD R18, R23, 0x2, R16 ;  /* 0x0000000217127824 */ /* 0x000fe400078e0210 */
[----:B------:R-:W-:Y:S02]  /*20c0*/  FFMA.FTZ R6, R13, R6, 0.48089820146560668945 ;  /* 0x3ef6384a0d067423 */ /* 0x000fe40000010006 */
[----:B------:R-:W-:Y:S01]  /*20d0*/  FFMA.FTZ R7, R24, R7, 0.20512372255325317383 ;  /* 0x3e520bf418077423 */ /* 0x000fe20000010007 */
[----:B-1----:R-:W-:Y:S01]  /*20e0*/  LEA R20, R23, R18, 0x1 ;  /* 0x0000001217147211 */ /* 0x002fe200078e08ff */
[----:B------:R-:W-:Y:S01]  /*20f0*/  FFMA.FTZ R6, R13, R6, -0.72134751081466674805 ;  /* 0xbf38aa3b0d067423 */ /* 0x000fe20000010006 */
[----:B------:R-:W-:Y:S01]  /*2100*/  LEA R12, P5, R18, R3, 0x1 ;  /* 0x00000003120c7211 */ /* 0x000fe200078a08ff */
[----:B------:R-:W-:-:S02]  /*2110*/  FFMA.FTZ R7, R24, R7, -0.24046532809734344482 ;  /* 0xbe763c8b18077423 */ /* 0x000fc40000010007 */
[----:B------:R-:W-:Y:S02]  /*2120*/  FMUL R6, R13, R6 ;  /* 0x000000060d067220 */ /* 0x000fe40000400000 */
[----:B------:R-:W-:Y:S02]  /*2130*/  IMAD R22, R23, 0x2, R20 ;  /* 0x0000000217167824 */ /* 0x000fe400078e0214 */
[----:B------:R-:W-:Y:S01]  /*2140*/  FMUL R6, R13, R6 ;  /* 0x000000060d067220 */ /* 0x000fe20000400000 */
[----:B------:R0:W1:Y:S01]  /*2150*/  LDS R27, [R9] ;  /* 0x00000000091b7984 */ /* 0x0000620000000800 */
[----:B------:R-:W-:Y:S02]  /*2160*/  IMAD R26, R23, 0x2, R22 ;  /* 0x00000002171a7824 */ /* 0x000fe400078e0216 */
[----:B------:R-:W-:Y:S01]  /*2170*/  FFMA.FTZ R25, R13, 1.4426950216293334961, R6 ;  /* 0x3fb8aa3b0d197823 */ /* 0x000fe20000010006 */
[----:B------:R-:W2:Y:S01]  /*2180*/  LDS R29, [R17] ;  /* 0x00000000111d7984 */ /* 0x000ea20000000800 */
[----:B------:R-:W-:Y:S01]  /*2190*/  FFMA.FTZ R13, R24, R7, 0.28857114911079406738 ;  /* 0x3e93bf99180d7423 */ /* 0x000fe20000010007 */
[----:B------:R-:W-:Y:S01]  /*21a0*/  LEA R6, P3, R14, R3, 0x1 ;  /* 0x000000030e067211 */ /* 0x000fe200078608ff */
[----:B------:R-:W-:Y:S01]  /*21b0*/  IMAD R28, R23, 0x2, R26 ;  /* 0x00000002171c7824 */ /* 0x000fe200078e021a */
[----:B------:R3:W4:Y:S01]  /*21c0*/  LDS R31, [R19] ;  /* 0x00000000131f7984 */ /* 0x0007220000000800 */
[----:B------:R-:W-:Y:S01]  /*21d0*/  FFMA.FTZ R15, R24, R13, -0.36067417263984680176 ;  /* 0xbeb8aa49180f7423 */ /* 0x000fe2000001000d */
[----:B------:R-:W-:Y:S01]  /*21e0*/  LEA.HI.X.SX32 R7, R14, R5, 0x1, P3 ;  /* 0x000000050e077211 */ /* 0x000fe200018f0eff */
[----:B------:R-:W-:Y:S01]  /*21f0*/  FADD R10, R10, R25 ;  /* 0x000000190a0a7221 */ /* 0x000fe20000000000 */
[----:B------:R5:W4:Y:S01]  /*2200*/  LDS R33, [R21] ;  /* 0x0000000015217984 */ /* 0x000b220000000800 */
[----:B------:R-:W-:Y:S01]  /*2210*/  FFMA.FTZ R15, R24, R15, 0.48089820146560668945 ;  /* 0x3ef6384a180f7423 */ /* 0x000fe2000001000f */
[----:B0-----:R-:W-:Y:S01]  /*2220*/  LEA.HI.X.SX32 R9, R16, R5, 0x1, P4 ;  /* 0x0000000510097211 */ /* 0x001fe200020f0eff */
[----:B------:R-:W-:Y:S01]  /*2230*/  IMAD.IADD R4, R4, 0x1, R65 ;  /* 0x0000000104047824 */ /* 0x000fe200078e0241 */
[----:B------:R-:W-:Y:S01]  /*2240*/  LEA R16, P3, R20, R3, 0x1 ;  /* 0x0000000314107211 */ /* 0x000fe200078608ff */
[----:B---3--:R-:W-:Y:S01]  /*2250*/  FFMA.FTZ R19, R24, R15, -0.72134751081466674805 ;  /* 0xbf38aa3b18137423 */ /* 0x008fe2000001000f */
[----:B------:R-:W-:-:S02]  /*2260*/  LEA R14, P4, R22, R3, 0x1 ;  /* 0x00000003160e7211 */ /* 0x000fc400078808ff */
[----:B------:R-:W-:Y:S01]  /*2270*/  LEA R30, R23, R28, 0x1 ;  /* 0x0000001c171e7211 */ /* 0x000fe200078e08ff */
[----:B------:R-:W-:Y:S01]  /*2280*/  FMUL R19, R24, R19 ;  /* 0x0000001318137220 */ /* 0x000fe20000400000 */
[-C--:B------:R-:W-:Y:S02]  /*2290*/  LEA.HI.X.SX32 R13, R18, R5.reuse, 0x1, P5 ;  /* 0x00000005120d7211 */ /* 0x080fe400028f0eff */
[-C--:B------:R-:W-:Y:S02]  /*22a0*/  LEA.HI.X.SX32 R17, R20, R5.reuse, 0x1, P3 ;  /* 0x0000000514117211 */ /* 0x080fe400018f0eff */
[----:B------:R-:W-:Y:S02]  /*22b0*/  LEA.HI.X.SX32 R15, R22, R5, 0x1, P4 ;  /* 0x00000005160f7211 */ /* 0x000fe400020f0eff */
[-C--:B------:R-:W-:Y:S02]  /*22c0*/  LEA R22, P3, R26, R3.reuse, 0x1 ;  /* 0x000000031a167211 */ /* 0x080fe400078608ff */
[----:B------:R-:W-:-:S02]  /*22d0*/  LEA R18, P4, R28, R3, 0x1 ;  /* 0x000000031c127211 */ /* 0x000fc400078808ff */
[----:B------:R-:W-:Y:S01]  /*22e0*/  LEA R20, P5, R30, R3, 0x1 ;  /* 0x000000031e147211 */ /* 0x000fe200078a08ff */
[----:B------:R-:W-:Y:S01]  /*22f0*/  FMUL R3, R24, R19 ;  /* 0x0000001318037220 */ /* 0x000fe20000400000 */
[-C--:B------:R-:W-:Y:S02]  /*2300*/  LEA.HI.X.SX32 R23, R26, R5.reuse, 0x1, P3 ;  /* 0x000000051a177211 */ /* 0x080fe400018f0eff */
[-C--:B------:R-:W-:Y:S01]  /*2310*/  LEA.HI.X.SX32 R19, R28, R5.reuse, 0x1, P4 ;  /* 0x000000051c137211 */ /* 0x080fe200020f0eff */
[----:B------:R-:W-:Y:S01]  /*2320*/  FFMA.FTZ R24, R24, 1.4426950216293334961, R3 ;  /* 0x3fb8aa3b18187823 */ /* 0x000fe20000010003 */
[----:B-----5:R-:W-:Y:S01]  /*2330*/  LEA.HI.X.SX32 R21, R30, R5, 0x1, P5 ;  /* 0x000000051e157211 */ /* 0x020fe200028f0eff */
[----:B------:R-:W-:Y:S01]  /*2340*/  @P2 IMAD.MOV.U32 R3, RZ, RZ, 0x7f800000 ;  /* 0x7f800000ff032424 */ /* 0x000fe200078e00ff */
[----:B-1----:R0:W-:Y:S01]  /*2350*/  STG.E.U16 [R6.64], R27 ;  /* 0x0000001b06007986 */ /* 0x0021e2000c101506 */
[----:B------:R-:W-:Y:S01]  /*2360*/  @P1 IMAD.MOV.U32 R5, RZ, RZ, 0x7f800000 ;  /* 0x7f800000ff051424 */ /* 0x000fe200078e00ff */
[C---:B------:R-:W-:Y:S01]  /*2370*/  FSETP.NEU.AND P3, PT, R0.reuse, RZ, PT ;  /* 0x000000ff0000720b */ /* 0x040fe20003f6d000 */
[----:B------:R-:W-:Y:S01]  /*2380*/  @P2 FFMA.FTZ R10, R0, R3, +INF ;  /* 0x7f800000000a2423 */ /* 0x000fe20000010003 */
[----:B--2---:R1:W-:Y:S01]  /*2390*/  STG.E.U16 [R8.64], R29 ;  /* 0x0000001d08007986 */ /* 0x0043e2000c101506 */
[----:B------:R-:W-:Y:S01]  /*23a0*/  FADD R11, R11, R24 ;  /* 0x000000180b0b7221 */ /* 0x000fe20000000000 */
[----:B------:R-:W-:Y:S01]  /*23b0*/  PRMT R0, R29, 0x7632, R0 ;  /* 0x000076321d007816 */ /* 0x000fe20000000000 */
[C---:B------:R-:W-:Y:S01]  /*23c0*/  @P1 FFMA.FTZ R11, R2.reuse, R5, +INF ;  /* 0x7f800000020b1423 */ /* 0x040fe20000010005 */
[----:B------:R-:W-:Y:S01]  /*23d0*/  FSETP.NEU.AND P2, PT, R2, RZ, PT ;  /* 0x000000ff0200720b */ /* 0x000fe20003f4d000 */
[----:B----4-:R2:W-:Y:S01]  /*23e0*/  STG.E.U16 [R12.64], R31 ;  /* 0x0000001f0c007986 */ /* 0x0105e2000c101506 */
[----:B------:R-:W-:-:S02]  /*23f0*/  FSEL R3, R10, -INF , P3 ;  /* 0xff8000000a037808 */ /* 0x000fc40001800000 */
[----:B0-----:R-:W-:Y:S01]  /*2400*/  PRMT R7, R27, 0x7632, R7 ;  /* 0x000076321b077816 */ /* 0x001fe20000000007 */
[----:B------:R2:W-:Y:S01]  /*2410*/  STG.E.U16 [R16.64], R33 ;  /* 0x0000002110007986 */ /* 0x0005e2000c101506 */
[----:B------:R-:W-:Y:S01]  /*2420*/  PRMT R2, R33, 0x7632, R2 ;  /* 0x0000763221027816 */ /* 0x000fe20000000002 */
[----:B------:R-:W-:Y:S01]  /*2430*/  FFMA R10, R3, 0.69314718246459960938, R36 ;  /* 0x3f317218030a7823 */ /* 0x000fe20000000024 */
[----:B-1----:R-:W-:Y:S01]  /*2440*/  PRMT R9, R31, 0x7632, R9 ;  /* 0x000076321f097816 */ /* 0x002fe20000000009 */
[----:B------:R2:W-:Y:S01]  /*2450*/  STG.E.U16 [R14.64], R7 ;  /* 0x000000070e007986 */ /* 0x0005e2000c101506 */
[----:B------:R-:W-:-:S03]  /*2460*/  FSEL R11, R11, -INF , P2 ;  /* 0xff8000000b0b7808 */ /* 0x000fc60001000000 */
[----:B------:R2:W-:Y:S02]  /*2470*/  STG.E.U16 [R22.64], R0 ;  /* 0x0000000016007986 */ /* 0x0005e4000c101506 */
[----:B------:R-:W-:Y:S02]  /*2480*/  FFMA R11, R11, 0.69314718246459960938, R38 ;  /* 0x3f3172180b0b7823 */ /* 0x000fe40000000026 */
[----:B------:R2:W-:Y:S04]  /*2490*/  STG.E.U16 [R18.64], R9 ;  /* 0x0000000912007986 */ /* 0x0005e8000c101506 */
[----:B------:R2:W-:Y:S04]  /*24a0*/  STG.E.U16 [R20.64], R2 ;  /* 0x0000000214007986 */ /* 0x0005e8000c101506 */
[----:B------:R-:W-:Y:S06]  /*24b0*/  BAR.SYNC.DEFER_BLOCKING 0x0 ;  /* 0x0000000000007b1d */ /* 0x000fec0000010000 */
[----:B------:R2:W-:Y:S04]  /*24c0*/  STS.64 [R68], R10 ;  /* 0x0000000a44007388 */ /* 0x0005e80000000a00 */
[----:B------:R-:W-:Y:S06]  /*24d0*/  BAR.SYNC.DEFER_BLOCKING 0x0 ;  /* 0x0000000000007b1d */ /* 0x000fec0000010000 */
[----:B------:R-:W-:Y:S05]  /*24e0*/  @P0 EXIT ;  /* 0x000000000000094d */ /* 0x000fea0003800000 */
[----:B--2---:R-:W0:Y:S01]  /*24f0*/  LDS R5, [R4] ;  /* 0x0000000004057984 */ /* 0x004e220000000800 */
[----:B------:R-:W-:Y:S01]  /*2500*/  IMAD R69, R69, c[0x0][0x1cc], RZ ;  /* 0x0000730045457a24 */ /* 0x000fe200078e02ff */
[C---:B------:R-:W-:Y:S01]  /*2510*/  SHF.L.U32 R3, R60.reuse, 0x2, RZ ;  /* 0x000000023c037819 */ /* 0x040fe200000006ff */
[----:B------:R-:W-:-:S04]  /*2520*/  IMAD.HI R60, R60, 0x4, RZ ;  /* 0x000000043c3c7827 */ /* 0x000fc800078e02ff */
[C---:B------:R-:W-:Y:S02]  /*2530*/  IMAD.SHL.U32 R2, R69.reuse, 0x4, RZ ;  /* 0x0000000445027824 */ /* 0x040fe400078e00ff */
[----:B------:R-:W-:-:S03]  /*2540*/  IMAD.HI R69, R69, 0x4, RZ ;  /* 0x0000000445457827 */ /* 0x000fc600078e02ff */
[----:B------:R-:W-:-:S04]  /*2550*/  IADD3 R2, P0, P1, R3, c[0x0][0x180], R2 ;  /* 0x0000600003027a10 */ /* 0x000fc8000791e002 */
[----:B------:R-:W-:-:S05]  /*2560*/  IADD3.X R3, R60, c[0x0][0x184], R69, P0, P1 ;  /* 0x000061003c037a10 */ /* 0x000fca00007e2445 */
[----:B0-----:R-:W-:Y:S01]  /*2570*/  STG.E [R2.64], R5 ;  /* 0x0000000502007986 */ /* 0x001fe2000c101906 */
[----:B------:R-:W-:Y:S05]  /*2580*/  EXIT ;  /* 0x000000000000794d */ /* 0x000fea0003800000 */
.L_x_2:
[----:B------:R-:W-:-:S00]  /*2590*/  BRA `(.L_x_2) ;  /* 0xfffffff000007947 */ /* 0x000fc0000383ffff */
[----:B------:R-:W-:-:S00]  /*25a0*/  NOP ;  /* 0x0000000000007918 */ /* 0x000fc00000000000 */
        /* <DEDUP_REMOVED lines=13> */
.L_x_3:


//--------------------- .nv.global.init           --------------------------
	.section	.nv.global.init,"aw",@progbits
.nv.global.init:
	.type		_$_str,@object
	.size		_$_str,(.L_0 - _$_str)
_$_str:
        /*0000*/ 	.byte	0x5f, 0x5f, 0x43, 0x55, 0x44, 0x41, 0x5f, 0x46, 0x54, 0x5a, 0x00
.L_0:


//--------------------- .nv.shared.attn_fwd       --------------------------
	.section	.nv.shared.attn_fwd,"aw",@nobits
	.sectionflags	@""
	.align	16
